//
// Generated by NVIDIA NVVM Compiler
//
// Compiler Build ID: CL-36424714
// Cuda compilation tools, release 13.0, V13.0.88
// Based on NVVM 20.0.0
//

.version 9.0
.target sm_100
.address_size 64

	// .globl	_Z4initjP17curandStateXORWOWj
.global .align 4 .b8 precalc_xorwow_matrix[102400];
.global .align 4 .b8 precalc_xorwow_offset_matrix[102400];
.global .align 4 .b8 mrg32k3aM1[2304];
.global .align 4 .b8 mrg32k3aM2[2304];
.global .align 4 .b8 mrg32k3aM1SubSeq[2016];
.global .align 4 .b8 mrg32k3aM2SubSeq[2016];
.global .align 4 .b8 mrg32k3aM1Seq[2304];
.global .align 4 .b8 mrg32k3aM2Seq[2304];
.const .align 8 .b8 __cr_lgamma_table[72];

.visible .entry _Z4initjP17curandStateXORWOWj(
	.param .u32 _Z4initjP17curandStateXORWOWj_param_0,
	.param .u64 .ptr .align 1 _Z4initjP17curandStateXORWOWj_param_1,
	.param .u32 _Z4initjP17curandStateXORWOWj_param_2
)
{
	.reg .pred 	%p<25>;
	.reg .b32 	%r<410>;
	.reg .b64 	%rd<18>;

	ld.param.u32 	%r183, [_Z4initjP17curandStateXORWOWj_param_0];
	ld.param.u64 	%rd8, [_Z4initjP17curandStateXORWOWj_param_1];
	ld.param.u32 	%r184, [_Z4initjP17curandStateXORWOWj_param_2];
	mov.u32 	%r185, %tid.x;
	mov.u32 	%r186, %ntid.x;
	mov.u32 	%r187, %ctaid.x;
	mad.lo.s32 	%r1, %r186, %r187, %r185;
	setp.ge.u32 	%p1, %r1, %r184;
	@%p1 bra 	$L__BB0_44;
	cvta.to.global.u64 	%rd9, %rd8;
	cvt.s64.s32 	%rd17, %r1;
	mul.wide.s32 	%rd10, %r1, 48;
	add.s64 	%rd2, %rd9, %rd10;
	xor.b32  	%r188, %r183, -1429050551;
	mul.lo.s32 	%r189, %r188, 1099087573;
	add.s32 	%r190, %r189, -638133224;
	add.s32 	%r191, %r189, 123456789;
	st.global.v2.u32 	[%rd2], {%r190, %r191};
	xor.b32  	%r192, %r189, 362436069;
	mov.b32 	%r193, -123459836;
	st.global.v2.u32 	[%rd2+8], {%r192, %r193};
	add.s32 	%r194, %r189, 5783321;
	mov.b32 	%r195, -589760388;
	st.global.v2.u32 	[%rd2+16], {%r195, %r194};
	setp.eq.s32 	%p2, %r1, 0;
	@%p2 bra 	$L__BB0_43;
	mov.b32 	%r316, 0;
	mov.u64 	%rd12, precalc_xorwow_matrix;
$L__BB0_3:
	and.b64  	%rd4, %rd17, 3;
	setp.eq.s64 	%p3, %rd4, 0;
	@%p3 bra 	$L__BB0_42;
	mul.wide.u32 	%rd11, %r316, 3200;
	add.s64 	%rd5, %rd12, %rd11;
	cvt.u32.u64 	%r3, %rd4;
	mov.b32 	%r317, 0;
$L__BB0_5:
	mov.b32 	%r330, 0;
	mov.u32 	%r331, %r330;
	mov.u32 	%r332, %r330;
	mov.u32 	%r333, %r330;
	mov.u32 	%r334, %r330;
	mov.u32 	%r323, %r330;
$L__BB0_6:
	mul.wide.u32 	%rd13, %r323, 4;
	add.s64 	%rd14, %rd2, %rd13;
	ld.global.u32 	%r11, [%rd14+4];
	shl.b32 	%r12, %r323, 5;
	mov.b32 	%r329, 0;
$L__BB0_7:
	.pragma "nounroll";
	shr.u32 	%r200, %r11, %r329;
	and.b32  	%r201, %r200, 1;
	setp.eq.b32 	%p4, %r201, 1;
	not.pred 	%p5, %p4;
	add.s32 	%r202, %r12, %r329;
	mul.lo.s32 	%r203, %r202, 5;
	mul.wide.u32 	%rd15, %r203, 4;
	add.s64 	%rd6, %rd5, %rd15;
	@%p5 bra 	$L__BB0_9;
	ld.global.u32 	%r204, [%rd6];
	xor.b32  	%r334, %r334, %r204;
	ld.global.u32 	%r205, [%rd6+4];
	xor.b32  	%r333, %r333, %r205;
	ld.global.u32 	%r206, [%rd6+8];
	xor.b32  	%r332, %r332, %r206;
	ld.global.u32 	%r207, [%rd6+12];
	xor.b32  	%r331, %r331, %r207;
	ld.global.u32 	%r208, [%rd6+16];
	xor.b32  	%r330, %r330, %r208;
$L__BB0_9:
	and.b32  	%r210, %r200, 2;
	setp.eq.s32 	%p6, %r210, 0;
	@%p6 bra 	$L__BB0_11;
	ld.global.u32 	%r211, [%rd6+20];
	xor.b32  	%r334, %r334, %r211;
	ld.global.u32 	%r212, [%rd6+24];
	xor.b32  	%r333, %r333, %r212;
	ld.global.u32 	%r213, [%rd6+28];
	xor.b32  	%r332, %r332, %r213;
	ld.global.u32 	%r214, [%rd6+32];
	xor.b32  	%r331, %r331, %r214;
	ld.global.u32 	%r215, [%rd6+36];
	xor.b32  	%r330, %r330, %r215;
$L__BB0_11:
	and.b32  	%r217, %r200, 4;
	setp.eq.s32 	%p7, %r217, 0;
	@%p7 bra 	$L__BB0_13;
	ld.global.u32 	%r218, [%rd6+40];
	xor.b32  	%r334, %r334, %r218;
	ld.global.u32 	%r219, [%rd6+44];
	xor.b32  	%r333, %r333, %r219;
	ld.global.u32 	%r220, [%rd6+48];
	xor.b32  	%r332, %r332, %r220;
	ld.global.u32 	%r221, [%rd6+52];
	xor.b32  	%r331, %r331, %r221;
	ld.global.u32 	%r222, [%rd6+56];
	xor.b32  	%r330, %r330, %r222;
$L__BB0_13:
	and.b32  	%r224, %r200, 8;
	setp.eq.s32 	%p8, %r224, 0;
	@%p8 bra 	$L__BB0_15;
	ld.global.u32 	%r225, [%rd6+60];
	xor.b32  	%r334, %r334, %r225;
	ld.global.u32 	%r226, [%rd6+64];
	xor.b32  	%r333, %r333, %r226;
	ld.global.u32 	%r227, [%rd6+68];
	xor.b32  	%r332, %r332, %r227;
	ld.global.u32 	%r228, [%rd6+72];
	xor.b32  	%r331, %r331, %r228;
	ld.global.u32 	%r229, [%rd6+76];
	xor.b32  	%r330, %r330, %r229;
$L__BB0_15:
	and.b32  	%r231, %r200, 16;
	setp.eq.s32 	%p9, %r231, 0;
	@%p9 bra 	$L__BB0_17;
	ld.global.u32 	%r232, [%rd6+80];
	xor.b32  	%r334, %r334, %r232;
	ld.global.u32 	%r233, [%rd6+84];
	xor.b32  	%r333, %r333, %r233;
	ld.global.u32 	%r234, [%rd6+88];
	xor.b32  	%r332, %r332, %r234;
	ld.global.u32 	%r235, [%rd6+92];
	xor.b32  	%r331, %r331, %r235;
	ld.global.u32 	%r236, [%rd6+96];
	xor.b32  	%r330, %r330, %r236;
$L__BB0_17:
	and.b32  	%r238, %r200, 32;
	setp.eq.s32 	%p10, %r238, 0;
	@%p10 bra 	$L__BB0_19;
	ld.global.u32 	%r239, [%rd6+100];
	xor.b32  	%r334, %r334, %r239;
	ld.global.u32 	%r240, [%rd6+104];
	xor.b32  	%r333, %r333, %r240;
	ld.global.u32 	%r241, [%rd6+108];
	xor.b32  	%r332, %r332, %r241;
	ld.global.u32 	%r242, [%rd6+112];
	xor.b32  	%r331, %r331, %r242;
	ld.global.u32 	%r243, [%rd6+116];
	xor.b32  	%r330, %r330, %r243;
$L__BB0_19:
	and.b32  	%r245, %r200, 64;
	setp.eq.s32 	%p11, %r245, 0;
	@%p11 bra 	$L__BB0_21;
	ld.global.u32 	%r246, [%rd6+120];
	xor.b32  	%r334, %r334, %r246;
	ld.global.u32 	%r247, [%rd6+124];
	xor.b32  	%r333, %r333, %r247;
	ld.global.u32 	%r248, [%rd6+128];
	xor.b32  	%r332, %r332, %r248;
	ld.global.u32 	%r249, [%rd6+132];
	xor.b32  	%r331, %r331, %r249;
	ld.global.u32 	%r250, [%rd6+136];
	xor.b32  	%r330, %r330, %r250;
$L__BB0_21:
	and.b32  	%r252, %r200, 128;
	setp.eq.s32 	%p12, %r252, 0;
	@%p12 bra 	$L__BB0_23;
	ld.global.u32 	%r253, [%rd6+140];
	xor.b32  	%r334, %r334, %r253;
	ld.global.u32 	%r254, [%rd6+144];
	xor.b32  	%r333, %r333, %r254;
	ld.global.u32 	%r255, [%rd6+148];
	xor.b32  	%r332, %r332, %r255;
	ld.global.u32 	%r256, [%rd6+152];
	xor.b32  	%r331, %r331, %r256;
	ld.global.u32 	%r257, [%rd6+156];
	xor.b32  	%r330, %r330, %r257;
$L__BB0_23:
	and.b32  	%r259, %r200, 256;
	setp.eq.s32 	%p13, %r259, 0;
	@%p13 bra 	$L__BB0_25;
	ld.global.u32 	%r260, [%rd6+160];
	xor.b32  	%r334, %r334, %r260;
	ld.global.u32 	%r261, [%rd6+164];
	xor.b32  	%r333, %r333, %r261;
	ld.global.u32 	%r262, [%rd6+168];
	xor.b32  	%r332, %r332, %r262;
	ld.global.u32 	%r263, [%rd6+172];
	xor.b32  	%r331, %r331, %r263;
	ld.global.u32 	%r264, [%rd6+176];
	xor.b32  	%r330, %r330, %r264;
$L__BB0_25:
	and.b32  	%r266, %r200, 512;
	setp.eq.s32 	%p14, %r266, 0;
	@%p14 bra 	$L__BB0_27;
	ld.global.u32 	%r267, [%rd6+180];
	xor.b32  	%r334, %r334, %r267;
	ld.global.u32 	%r268, [%rd6+184];
	xor.b32  	%r333, %r333, %r268;
	ld.global.u32 	%r269, [%rd6+188];
	xor.b32  	%r332, %r332, %r269;
	ld.global.u32 	%r270, [%rd6+192];
	xor.b32  	%r331, %r331, %r270;
	ld.global.u32 	%r271, [%rd6+196];
	xor.b32  	%r330, %r330, %r271;
$L__BB0_27:
	and.b32  	%r273, %r200, 1024;
	setp.eq.s32 	%p15, %r273, 0;
	@%p15 bra 	$L__BB0_29;
	ld.global.u32 	%r274, [%rd6+200];
	xor.b32  	%r334, %r334, %r274;
	ld.global.u32 	%r275, [%rd6+204];
	xor.b32  	%r333, %r333, %r275;
	ld.global.u32 	%r276, [%rd6+208];
	xor.b32  	%r332, %r332, %r276;
	ld.global.u32 	%r277, [%rd6+212];
	xor.b32  	%r331, %r331, %r277;
	ld.global.u32 	%r278, [%rd6+216];
	xor.b32  	%r330, %r330, %r278;
$L__BB0_29:
	and.b32  	%r280, %r200, 2048;
	setp.eq.s32 	%p16, %r280, 0;
	@%p16 bra 	$L__BB0_31;
	ld.global.u32 	%r281, [%rd6+220];
	xor.b32  	%r334, %r334, %r281;
	ld.global.u32 	%r282, [%rd6+224];
	xor.b32  	%r333, %r333, %r282;
	ld.global.u32 	%r283, [%rd6+228];
	xor.b32  	%r332, %r332, %r283;
	ld.global.u32 	%r284, [%rd6+232];
	xor.b32  	%r331, %r331, %r284;
	ld.global.u32 	%r285, [%rd6+236];
	xor.b32  	%r330, %r330, %r285;
$L__BB0_31:
	and.b32  	%r287, %r200, 4096;
	setp.eq.s32 	%p17, %r287, 0;
	@%p17 bra 	$L__BB0_33;
	ld.global.u32 	%r288, [%rd6+240];
	xor.b32  	%r334, %r334, %r288;
	ld.global.u32 	%r289, [%rd6+244];
	xor.b32  	%r333, %r333, %r289;
	ld.global.u32 	%r290, [%rd6+248];
	xor.b32  	%r332, %r332, %r290;
	ld.global.u32 	%r291, [%rd6+252];
	xor.b32  	%r331, %r331, %r291;
	ld.global.u32 	%r292, [%rd6+256];
	xor.b32  	%r330, %r330, %r292;
$L__BB0_33:
	and.b32  	%r294, %r200, 8192;
	setp.eq.s32 	%p18, %r294, 0;
	@%p18 bra 	$L__BB0_35;
	ld.global.u32 	%r295, [%rd6+260];
	xor.b32  	%r334, %r334, %r295;
	ld.global.u32 	%r296, [%rd6+264];
	xor.b32  	%r333, %r333, %r296;
	ld.global.u32 	%r297, [%rd6+268];
	xor.b32  	%r332, %r332, %r297;
	ld.global.u32 	%r298, [%rd6+272];
	xor.b32  	%r331, %r331, %r298;
	ld.global.u32 	%r299, [%rd6+276];
	xor.b32  	%r330, %r330, %r299;
$L__BB0_35:
	and.b32  	%r301, %r200, 16384;
	setp.eq.s32 	%p19, %r301, 0;
	@%p19 bra 	$L__BB0_37;
	ld.global.u32 	%r302, [%rd6+280];
	xor.b32  	%r334, %r334, %r302;
	ld.global.u32 	%r303, [%rd6+284];
	xor.b32  	%r333, %r333, %r303;
	ld.global.u32 	%r304, [%rd6+288];
	xor.b32  	%r332, %r332, %r304;
	ld.global.u32 	%r305, [%rd6+292];
	xor.b32  	%r331, %r331, %r305;
	ld.global.u32 	%r306, [%rd6+296];
	xor.b32  	%r330, %r330, %r306;
$L__BB0_37:
	and.b32  	%r308, %r200, 32768;
	setp.eq.s32 	%p20, %r308, 0;
	@%p20 bra 	$L__BB0_39;
	ld.global.u32 	%r309, [%rd6+300];
	xor.b32  	%r334, %r334, %r309;
	ld.global.u32 	%r310, [%rd6+304];
	xor.b32  	%r333, %r333, %r310;
	ld.global.u32 	%r311, [%rd6+308];
	xor.b32  	%r332, %r332, %r311;
	ld.global.u32 	%r312, [%rd6+312];
	xor.b32  	%r331, %r331, %r312;
	ld.global.u32 	%r313, [%rd6+316];
	xor.b32  	%r330, %r330, %r313;
$L__BB0_39:
	add.s32 	%r329, %r329, 16;
	setp.ne.s32 	%p21, %r329, 32;
	@%p21 bra 	$L__BB0_7;
	mad.lo.s32 	%r314, %r323, -31, %r12;
	add.s32 	%r323, %r314, 1;
	setp.ne.s32 	%p22, %r323, 5;
	@%p22 bra 	$L__BB0_6;
	st.global.u32 	[%rd2+4], %r334;
	st.global.u32 	[%rd2+8], %r333;
	st.global.u32 	[%rd2+12], %r332;
	st.global.u32 	[%rd2+16], %r331;
	st.global.u32 	[%rd2+20], %r330;
	add.s32 	%r317, %r317, 1;
	setp.lt.u32 	%p23, %r317, %r3;
	@%p23 bra 	$L__BB0_5;
$L__BB0_42:
	shr.u64 	%rd7, %rd17, 2;
	add.s32 	%r316, %r316, 1;
	setp.gt.u64 	%p24, %rd17, 3;
	mov.u64 	%rd17, %rd7;
	@%p24 bra 	$L__BB0_3;
$L__BB0_43:
	mov.b32 	%r315, 0;
	st.global.v2.u32 	[%rd2+24], {%r315, %r315};
	st.global.u32 	[%rd2+32], %r315;
	mov.b64 	%rd16, 0;
	st.global.u64 	[%rd2+40], %rd16;
$L__BB0_44:
	ret;

}
	// .globl	_Z23GeometricBrownianMotionPffffP17curandStateXORWOWj
.visible .entry _Z23GeometricBrownianMotionPffffP17curandStateXORWOWj(
	.param .u64 .ptr .align 1 _Z23GeometricBrownianMotionPffffP17curandStateXORWOWj_param_0,
	.param .f32 _Z23GeometricBrownianMotionPffffP17curandStateXORWOWj_param_1,
	.param .f32 _Z23GeometricBrownianMotionPffffP17curandStateXORWOWj_param_2,
	.param .f32 _Z23GeometricBrownianMotionPffffP17curandStateXORWOWj_param_3,
	.param .u64 .ptr .align 1 _Z23GeometricBrownianMotionPffffP17curandStateXORWOWj_param_4,
	.param .u32 _Z23GeometricBrownianMotionPffffP17curandStateXORWOWj_param_5
)
{
	.reg .pred 	%p<6>;
	.reg .b32 	%r<37>;
	.reg .b32 	%f<45>;
	.reg .b64 	%rd<9>;

	ld.param.u64 	%rd3, [_Z23GeometricBrownianMotionPffffP17curandStateXORWOWj_param_0];
	ld.param.f32 	%f7, [_Z23GeometricBrownianMotionPffffP17curandStateXORWOWj_param_1];
	ld.param.f32 	%f8, [_Z23GeometricBrownianMotionPffffP17curandStateXORWOWj_param_2];
	ld.param.f32 	%f9, [_Z23GeometricBrownianMotionPffffP17curandStateXORWOWj_param_3];
	ld.param.u64 	%rd4, [_Z23GeometricBrownianMotionPffffP17curandStateXORWOWj_param_4];
	ld.param.u32 	%r2, [_Z23GeometricBrownianMotionPffffP17curandStateXORWOWj_param_5];
	mov.u32 	%r3, %tid.x;
	mov.u32 	%r4, %ntid.x;
	mov.u32 	%r5, %ctaid.x;
	mad.lo.s32 	%r1, %r4, %r5, %r3;
	setp.ge.u32 	%p1, %r1, %r2;
	@%p1 bra 	$L__BB1_5;
	cvta.to.global.u64 	%rd5, %rd3;
	cvta.to.global.u64 	%rd6, %rd4;
	mul.wide.s32 	%rd7, %r1, 4;
	add.s64 	%rd1, %rd5, %rd7;
	ld.global.f32 	%f1, [%rd1];
	mul.f32 	%f2, %f7, %f9;
	sqrt.rn.f32 	%f10, %f9;
	mul.f32 	%f3, %f8, %f10;
	mul.wide.s32 	%rd8, %r1, 48;
	add.s64 	%rd2, %rd6, %rd8;
	ld.global.u32 	%r6, [%rd2+24];
	setp.eq.s32 	%p2, %r6, 1;
	@%p2 bra 	$L__BB1_3;
	ld.global.v2.u32 	{%r7, %r8}, [%rd2];
	shr.u32 	%r9, %r8, 2;
	xor.b32  	%r10, %r9, %r8;
	ld.global.v2.u32 	{%r11, %r12}, [%rd2+8];
	ld.global.v2.u32 	{%r13, %r14}, [%rd2+16];
	shl.b32 	%r15, %r14, 4;
	shl.b32 	%r16, %r10, 1;
	xor.b32  	%r17, %r16, %r15;
	xor.b32  	%r18, %r17, %r10;
	xor.b32  	%r19, %r18, %r14;
	add.s32 	%r20, %r7, %r19;
	add.s32 	%r21, %r20, 362437;
	shr.u32 	%r22, %r11, 2;
	xor.b32  	%r23, %r22, %r11;
	st.global.v2.u32 	[%rd2+8], {%r13, %r14};
	shl.b32 	%r24, %r19, 4;
	shl.b32 	%r25, %r23, 1;
	xor.b32  	%r26, %r25, %r24;
	xor.b32  	%r27, %r26, %r23;
	xor.b32  	%r28, %r27, %r19;
	st.global.v2.u32 	[%rd2+16], {%r19, %r28};
	add.s32 	%r29, %r7, 724874;
	st.global.v2.u32 	[%rd2], {%r29, %r12};
	add.s32 	%r30, %r28, %r29;
	cvt.rn.f32.u32 	%f11, %r21;
	fma.rn.f32 	%f12, %f11, 0f2F800000, 0f2F000000;
	cvt.rn.f32.u32 	%f13, %r30;
	fma.rn.f32 	%f14, %f13, 0f30C90FDB, 0f30490FDB;
	setp.lt.f32 	%p3, %f12, 0f00800000;
	mul.f32 	%f15, %f12, 0f4B000000;
	selp.f32 	%f16, %f15, %f12, %p3;
	selp.f32 	%f17, 0fC1B80000, 0f00000000, %p3;
	mov.b32 	%r31, %f16;
	add.s32 	%r32, %r31, -1059760811;
	and.b32  	%r33, %r32, -8388608;
	sub.s32 	%r34, %r31, %r33;
	mov.b32 	%f18, %r34;
	cvt.rn.f32.s32 	%f19, %r33;
	fma.rn.f32 	%f20, %f19, 0f34000000, %f17;
	add.f32 	%f21, %f18, 0fBF800000;
	fma.rn.f32 	%f22, %f21, 0fBE055027, 0f3E1039F6;
	fma.rn.f32 	%f23, %f22, %f21, 0fBDF8CDCC;
	fma.rn.f32 	%f24, %f23, %f21, 0f3E0F2955;
	fma.rn.f32 	%f25, %f24, %f21, 0fBE2AD8B9;
	fma.rn.f32 	%f26, %f25, %f21, 0f3E4CED0B;
	fma.rn.f32 	%f27, %f26, %f21, 0fBE7FFF22;
	fma.rn.f32 	%f28, %f27, %f21, 0f3EAAAA78;
	fma.rn.f32 	%f29, %f28, %f21, 0fBF000000;
	mul.f32 	%f30, %f21, %f29;
	fma.rn.f32 	%f31, %f30, %f21, %f21;
	fma.rn.f32 	%f32, %f20, 0f3F317218, %f31;
	setp.gt.u32 	%p4, %r31, 2139095039;
	fma.rn.f32 	%f33, %f16, 0f7F800000, 0f7F800000;
	selp.f32 	%f34, %f33, %f32, %p4;
	setp.eq.f32 	%p5, %f16, 0f00000000;
	mul.f32 	%f35, %f34, 0fC0000000;
	selp.f32 	%f36, 0f7F800000, %f35, %p5;
	sqrt.rn.f32 	%f37, %f36;
	sin.approx.f32 	%f38, %f14;
	cos.approx.f32 	%f39, %f14;
	mul.f32 	%f44, %f37, %f38;
	mul.f32 	%f40, %f37, %f39;
	st.global.f32 	[%rd2+32], %f40;
	mov.b32 	%r35, 1;
	st.global.u32 	[%rd2+24], %r35;
	bra.uni 	$L__BB1_4;
$L__BB1_3:
	mov.b32 	%r36, 0;
	st.global.u32 	[%rd2+24], %r36;
	ld.global.f32 	%f44, [%rd2+32];
$L__BB1_4:
	fma.rn.f32 	%f41, %f3, %f44, %f2;
	ld.global.f32 	%f42, [%rd1];
	fma.rn.f32 	%f43, %f1, %f41, %f42;
	st.global.f32 	[%rd1], %f43;
$L__BB1_5:
	ret;

}


// ===== COMPILED SASS (sm_100) =====

	.target	sm_100

	.elftype	@"ET_EXEC"


//--------------------- .note.nv.tkinfo           --------------------------
	.section	.note.nv.tkinfo,"",@"SHT_NOTE"
	.sectionflags	@"SHF_NOTE_NV_TKINFO"
	.tkinfo
        /*0018*/ 	.word	0x00000002
        /*0030*/ 	.string	""
        /*0030*/ 	.string	"ptxas"
        /*0030*/ 	.string	"Cuda compilation tools, release 13.0, V13.0.88"
        /*0030*/ 	.string	"Build cuda_13.0.r13.0/compiler.36424714_0"
        /*0030*/ 	.string	"-arch sm_100 -m 64 "



//--------------------- .note.nv.cuinfo           --------------------------
	.section	.note.nv.cuinfo,"",@"SHT_NOTE"
	.sectionflags	@"SHF_NOTE_NV_CUINFO"
        /*0018*/ 	.short	0x0002
        /*001a*/ 	.short	0x0064
        /*001c*/ 	.short	0x0082
	.zero		2


//--------------------- .nv.info                  --------------------------
	.section	.nv.info,"",@"SHT_CUDA_INFO"
	.align	4


	//----- nvinfo : EIATTR_REGCOUNT
	.align		4
        /*0000*/ 	.byte	0x04, 0x2f
        /*0002*/ 	.short	(.L_10 - .L_9)
	.align		4
.L_9:
        /*0004*/ 	.word	index@(_Z4initjP17curandStateXORWOWj)
        /*0008*/ 	.word	0x0000001f


	//----- nvinfo : EIATTR_FRAME_SIZE
	.align		4
.L_10:
        /*000c*/ 	.byte	0x04, 0x11
        /*000e*/ 	.short	(.L_12 - .L_11)
	.align		4
.L_11:
        /*0010*/ 	.word	index@(_Z4initjP17curandStateXORWOWj)
        /*0014*/ 	.word	0x00000000


	//----- nvinfo : EIATTR_REGCOUNT
	.align		4
.L_12:
        /*0018*/ 	.byte	0x04, 0x2f
        /*001a*/ 	.short	(.L_14 - .L_13)
	.align		4
.L_13:
        /*001c*/ 	.word	index@(_Z23GeometricBrownianMotionPffffP17curandStateXORWOWj)
        /*0020*/ 	.word	0x00000017


	//----- nvinfo : EIATTR_FRAME_SIZE
	.align		4
.L_14:
        /*0024*/ 	.byte	0x04, 0x11
        /*0026*/ 	.short	(.L_16 - .L_15)
	.align		4
.L_15:
        /*0028*/ 	.word	index@($__internal_0_$__cuda_sm20_sqrt_rn_f32_slowpath)
        /*002c*/ 	.word	0x00000000


	//----- nvinfo : EIATTR_FRAME_SIZE
	.align		4
.L_16:
        /*0030*/ 	.byte	0x04, 0x11
        /*0032*/ 	.short	(.L_18 - .L_17)
	.align		4
.L_17:
        /*0034*/ 	.word	index@(_Z23GeometricBrownianMotionPffffP17curandStateXORWOWj)
        /*0038*/ 	.word	0x00000000


	//----- nvinfo : EIATTR_MIN_STACK_SIZE
	.align		4
.L_18:
        /*003c*/ 	.byte	0x04, 0x12
        /*003e*/ 	.short	(.L_20 - .L_19)
	.align		4
.L_19:
        /*0040*/ 	.word	index@(_Z23GeometricBrownianMotionPffffP17curandStateXORWOWj)
        /*0044*/ 	.word	0x00000000


	//----- nvinfo : EIATTR_MIN_STACK_SIZE
	.align		4
.L_20:
        /*0048*/ 	.byte	0x04, 0x12
        /*004a*/ 	.short	(.L_22 - .L_21)
	.align		4
.L_21:
        /*004c*/ 	.word	index@(_Z4initjP17curandStateXORWOWj)
        /*0050*/ 	.word	0x00000000
.L_22:


//--------------------- .nv.compat                --------------------------
	.section	.nv.compat,"",@"SHT_CUDA_COMPAT_INFO"
	.align	4
        /*0000*/ 	.byte	0x02, 0x09, 0x00, 0x00, 0x02, 0x02, 0x01, 0x00, 0x02, 0x05, 0x05, 0x00, 0x03, 0x07, 0x01, 0x01
        /*0010*/ 	.byte	0x02, 0x03, 0x00, 0x00, 0x02, 0x06, 0x01, 0x00, 0x04, 0x0b, 0x08, 0x00, 0x01, 0x00, 0x00, 0x00
        /*0020*/ 	.byte	0x00, 0x00, 0x00, 0x00


//--------------------- .nv.info._Z23GeometricBrownianMotionPffffP17curandStateXORWOWj --------------------------
	.section	.nv.info._Z23GeometricBrownianMotionPffffP17curandStateXORWOWj,"",@"SHT_CUDA_INFO"
	.sectionflags	@""
	.align	4


	//----- nvinfo : EIATTR_CUDA_API_VERSION
	.align		4
        /*0000*/ 	.byte	0x04, 0x37
        /*0002*/ 	.short	(.L_24 - .L_23)
.L_23:
        /*0004*/ 	.word	0x00000082


	//----- nvinfo : EIATTR_KPARAM_INFO
	.align		4
.L_24:
        /*0008*/ 	.byte	0x04, 0x17
        /*000a*/ 	.short	(.L_26 - .L_25)
.L_25:
        /*000c*/ 	.word	0x00000000
        /*0010*/ 	.short	0x0005
        /*0012*/ 	.short	0x0020
        /*0014*/ 	.byte	0x00, 0xf0, 0x11, 0x00


	//----- nvinfo : EIATTR_KPARAM_INFO
	.align		4
.L_26:
        /*0018*/ 	.byte	0x04, 0x17
        /*001a*/ 	.short	(.L_28 - .L_27)
.L_27:
        /*001c*/ 	.word	0x00000000
        /*0020*/ 	.short	0x0004
        /*0022*/ 	.short	0x0018
        /*0024*/ 	.byte	0x00, 0xf5, 0x21, 0x00


	//----- nvinfo : EIATTR_KPARAM_INFO
	.align		4
.L_28:
        /*0028*/ 	.byte	0x04, 0x17
        /*002a*/ 	.short	(.L_30 - .L_29)
.L_29:
        /*002c*/ 	.word	0x00000000
        /*0030*/ 	.short	0x0003
        /*0032*/ 	.short	0x0010
        /*0034*/ 	.byte	0x00, 0xf0, 0x11, 0x00


	//----- nvinfo : EIATTR_KPARAM_INFO
	.align		4
.L_30:
        /*0038*/ 	.byte	0x04, 0x17
        /*003a*/ 	.short	(.L_32 - .L_31)
.L_31:
        /*003c*/ 	.word	0x00000000
        /*0040*/ 	.short	0x0002
        /*0042*/ 	.short	0x000c
        /*0044*/ 	.byte	0x00, 0xf0, 0x11, 0x00


	//----- nvinfo : EIATTR_KPARAM_INFO
	.align		4
.L_32:
        /*0048*/ 	.byte	0x04, 0x17
        /*004a*/ 	.short	(.L_34 - .L_33)
.L_33:
        /*004c*/ 	.word	0x00000000
        /*0050*/ 	.short	0x0001
        /*0052*/ 	.short	0x0008
        /*0054*/ 	.byte	0x00, 0xf0, 0x11, 0x00


	//----- nvinfo : EIATTR_KPARAM_INFO
	.align		4
.L_34:
        /*0058*/ 	.byte	0x04, 0x17
        /*005a*/ 	.short	(.L_36 - .L_35)
.L_35:
        /*005c*/ 	.word	0x00000000
        /*0060*/ 	.short	0x0000
        /*0062*/ 	.short	0x0000
        /*0064*/ 	.byte	0x00, 0xf5, 0x21, 0x00


	//----- nvinfo : EIATTR_SPARSE_MMA_MASK
	.align		4
.L_36:
        /*0068*/ 	.byte	0x03, 0x50
        /*006a*/ 	.short	0x0000


	//----- nvinfo : EIATTR_MAXREG_COUNT
	.align		4
        /*006c*/ 	.byte	0x03, 0x1b
        /*006e*/ 	.short	0x00ff


	//----- nvinfo : EIATTR_MERCURY_ISA_VERSION
	.align		4
        /*0070*/ 	.byte	0x03, 0x5f
        /*0072*/ 	.short	0x0101


	//----- nvinfo : EIATTR_VRC_CTA_INIT_COUNT
	.align		4
        /*0074*/ 	.byte	0x02, 0x4a
	.zero		1
	.zero		1


	//----- nvinfo : EIATTR_EXIT_INSTR_OFFSETS
	.align		4
        /*0078*/ 	.byte	0x04, 0x1c
        /*007a*/ 	.short	(.L_38 - .L_37)


	//   ....[0]....
.L_37:
        /*007c*/ 	.word	0x00000070


	//   ....[1]....
        /*0080*/ 	.word	0x000007a0


	//----- nvinfo : EIATTR_CRS_STACK_SIZE
	.align		4
.L_38:
        /*0084*/ 	.byte	0x04, 0x1e
        /*0086*/ 	.short	(.L_40 - .L_39)
.L_39:
        /*0088*/ 	.word	0x00000000


	//----- nvinfo : EIATTR_CBANK_PARAM_SIZE
	.align		4
.L_40:
        /*008c*/ 	.byte	0x03, 0x19
        /*008e*/ 	.short	0x0024


	//----- nvinfo : EIATTR_PARAM_CBANK
	.align		4
        /*0090*/ 	.byte	0x04, 0x0a
        /*0092*/ 	.short	(.L_42 - .L_41)
	.align		4
.L_41:
        /*0094*/ 	.word	index@(.nv.constant0._Z23GeometricBrownianMotionPffffP17curandStateXORWOWj)
        /*0098*/ 	.short	0x0380
        /*009a*/ 	.short	0x0024


	//----- nvinfo : EIATTR_SW_WAR
	.align		4
.L_42:
        /*009c*/ 	.byte	0x04, 0x36
        /*009e*/ 	.short	(.L_44 - .L_43)
.L_43:
        /*00a0*/ 	.word	0x00000008
.L_44:


//--------------------- .nv.info._Z4initjP17curandStateXORWOWj --------------------------
	.section	.nv.info._Z4initjP17curandStateXORWOWj,"",@"SHT_CUDA_INFO"
	.sectionflags	@""
	.align	4


	//----- nvinfo : EIATTR_CUDA_API_VERSION
	.align		4
        /*0000*/ 	.byte	0x04, 0x37
        /*0002*/ 	.short	(.L_46 - .L_45)
.L_45:
        /*0004*/ 	.word	0x00000082


	//----- nvinfo : EIATTR_KPARAM_INFO
	.align		4
.L_46:
        /*0008*/ 	.byte	0x04, 0x17
        /*000a*/ 	.short	(.L_48 - .L_47)
.L_47:
        /*000c*/ 	.word	0x00000000
        /*0010*/ 	.short	0x0002
        /*0012*/ 	.short	0x0010
        /*0014*/ 	.byte	0x00, 0xf0, 0x11, 0x00


	//----- nvinfo : EIATTR_KPARAM_INFO
	.align		4
.L_48:
        /*0018*/ 	.byte	0x04, 0x17
        /*001a*/ 	.short	(.L_50 - .L_49)
.L_49:
        /*001c*/ 	.word	0x00000000
        /*0020*/ 	.short	0x0001
        /*0022*/ 	.short	0x0008
        /*0024*/ 	.byte	0x00, 0xf5, 0x21, 0x00


	//----- nvinfo : EIATTR_KPARAM_INFO
	.align		4
.L_50:
        /*0028*/ 	.byte	0x04, 0x17
        /*002a*/ 	.short	(.L_52 - .L_51)
.L_51:
        /*002c*/ 	.word	0x00000000
        /*0030*/ 	.short	0x0000
        /*0032*/ 	.short	0x0000
        /*0034*/ 	.byte	0x00, 0xf0, 0x11, 0x00


	//----- nvinfo : EIATTR_SPARSE_MMA_MASK
	.align		4
.L_52:
        /*0038*/ 	.byte	0x03, 0x50
        /*003a*/ 	.short	0x0000


	//----- nvinfo : EIATTR_MAXREG_COUNT
	.align		4
        /*003c*/ 	.byte	0x03, 0x1b
        /*003e*/ 	.short	0x00ff


	//----- nvinfo : EIATTR_MERCURY_ISA_VERSION
	.align		4
        /*0040*/ 	.byte	0x03, 0x5f
        /*0042*/ 	.short	0x0101


	//----- nvinfo : EIATTR_VRC_CTA_INIT_COUNT
	.align		4
        /*0044*/ 	.byte	0x02, 0x4a
	.zero		1
	.zero		1


	//----- nvinfo : EIATTR_EXIT_INSTR_OFFSETS
	.align		4
        /*0048*/ 	.byte	0x04, 0x1c
        /*004a*/ 	.short	(.L_54 - .L_53)


	//   ....[0]....
.L_53:
        /*004c*/ 	.word	0x00000070


	//   ....[1]....
        /*0050*/ 	.word	0x00000ee0


	//----- nvinfo : EIATTR_CRS_STACK_SIZE
	.align		4
.L_54:
        /*0054*/ 	.byte	0x04, 0x1e
        /*0056*/ 	.short	(.L_56 - .L_55)
.L_55:
        /*0058*/ 	.word	0x00000000


	//----- nvinfo : EIATTR_CBANK_PARAM_SIZE
	.align		4
.L_56:
        /*005c*/ 	.byte	0x03, 0x19
        /*005e*/ 	.short	0x0014


	//----- nvinfo : EIATTR_PARAM_CBANK
	.align		4
        /*0060*/ 	.byte	0x04, 0x0a
        /*0062*/ 	.short	(.L_58 - .L_57)
	.align		4
.L_57:
        /*0064*/ 	.word	index@(.nv.constant0._Z4initjP17curandStateXORWOWj)
        /*0068*/ 	.short	0x0380
        /*006a*/ 	.short	0x0014


	//----- nvinfo : EIATTR_SW_WAR
	.align		4
.L_58:
        /*006c*/ 	.byte	0x04, 0x36
        /*006e*/ 	.short	(.L_60 - .L_59)
.L_59:
        /*0070*/ 	.word	0x00000008
.L_60:


//--------------------- .nv.callgraph             --------------------------
	.section	.nv.callgraph,"",@"SHT_CUDA_CALLGRAPH"
	.align	4
	.sectionentsize	8
	.align		4
        /*0000*/ 	.word	0x00000000
	.align		4
        /*0004*/ 	.word	0xffffffff
	.align		4
        /*0008*/ 	.word	0x00000000
	.align		4
        /*000c*/ 	.word	0xfffffffe
	.align		4
        /*0010*/ 	.word	0x00000000
	.align		4
        /*0014*/ 	.word	0xfffffffd
	.align		4
        /*0018*/ 	.word	0x00000000
	.align		4
        /*001c*/ 	.word	0xfffffffc


//--------------------- .nv.constant4             --------------------------
	.section	.nv.constant4,"a",@progbits
	.align	8
	.align		8
.nv.constant4:
        /*0000*/ 	.dword	precalc_xorwow_matrix
	.align		8
        /*0008*/ 	.dword	precalc_xorwow_offset_matrix
	.align		8
        /*0010*/ 	.dword	mrg32k3aM1
	.align		8
        /*0018*/ 	.dword	mrg32k3aM2
	.align		8
        /*0020*/ 	.dword	mrg32k3aM1SubSeq
	.align		8
        /*0028*/ 	.dword	mrg32k3aM2SubSeq
	.align		8
        /*0030*/ 	.dword	mrg32k3aM1Seq
	.align		8
        /*0038*/ 	.dword	mrg32k3aM2Seq


//--------------------- .nv.constant3             --------------------------
	.section	.nv.constant3,"a",@progbits
	.align	8
.nv.constant3:
	.type		__cr_lgamma_table,@object
	.size		__cr_lgamma_table,(.L_8 - __cr_lgamma_table)
__cr_lgamma_table:
        /*0000*/ 	.byte	0x00, 0x00, 0x00, 0x00, 0x00, 0x00, 0x00, 0x00, 0x00, 0x00, 0x00, 0x00, 0x00, 0x00, 0x00, 0x00
        /*0010*/ 	.byte	0xef, 0x39, 0xfa, 0xfe, 0x42, 0x2e, 0xe6, 0x3f, 0x02, 0x20, 0x2a, 0xfa, 0x0b, 0xab, 0xfc, 0x3f
        /*0020*/ 	.byte	0xf9, 0x2c, 0x92, 0x7c, 0xa7, 0x6c, 0x09, 0x40, 0xc9, 0x79, 0x44, 0x3c, 0x64, 0x26, 0x13, 0x40
        /*0030*/ 	.byte	0xca, 0x01, 0xcf, 0x3a, 0x27, 0x51, 0x1a, 0x40, 0x30, 0xcc, 0x2d, 0xf3, 0xe1, 0x0c, 0x21, 0x40
        /*0040*/ 	.byte	0x0d, 0xb7, 0xfc, 0x82, 0x8e, 0x35, 0x25, 0x40
.L_8:


//--------------------- .text._Z23GeometricBrownianMotionPffffP17curandStateXORWOWj --------------------------
	.section	.text._Z23GeometricBrownianMotionPffffP17curandStateXORWOWj,"ax",@progbits
	.align	128
        .global         _Z23GeometricBrownianMotionPffffP17curandStateXORWOWj
        .type           _Z23GeometricBrownianMotionPffffP17curandStateXORWOWj,@function
        .size           _Z23GeometricBrownianMotionPffffP17curandStateXORWOWj,(.L_x_20 - _Z23GeometricBrownianMotionPffffP17curandStateXORWOWj)
        .other          _Z23GeometricBrownianMotionPffffP17curandStateXORWOWj,@"STO_CUDA_ENTRY STV_DEFAULT"
_Z23GeometricBrownianMotionPffffP17curandStateXORWOWj:
.text._Z23GeometricBrownianMotionPffffP17curandStateXORWOWj:
[----:B------:R-:W-:Y:S01]  /*0000*/  LDC R1, c[0x0][0x37c] ;  /* 0x0000df00ff017b82 */ /* 0x000fe20000000800 */
[----:B------:R-:W0:Y:S01]  /*0010*/  S2R R7, SR_TID.X ;  /* 0x0000000000077919 */ /* 0x000e220000002100 */
[----:B------:R-:W0:Y:S01]  /*0020*/  LDCU UR4, c[0x0][0x360] ;  /* 0x00006c00ff0477ac */ /* 0x000e220008000800 */
[----:B------:R-:W0:Y:S01]  /*0030*/  S2R R0, SR_CTAID.X ;  /* 0x0000000000007919 */ /* 0x000e220000002500 */
[----:B------:R-:W1:Y:S01]  /*0040*/  LDCU UR5, c[0x0][0x3a0] ;  /* 0x00007400ff0577ac */ /* 0x000e620008000800 */
[----:B0-----:R-:W-:-:S05]  /*0050*/  IMAD R7, R0, UR4, R7 ;  /* 0x0000000400077c24 */ /* 0x001fca000f8e0207 */
[----:B-1----:R-:W-:-:S13]  /*0060*/  ISETP.GE.U32.AND P0, PT, R7, UR5, PT ;  /* 0x0000000507007c0c */ /* 0x002fda000bf06070 */
[----:B------:R-:W-:Y:S05]  /*0070*/  @P0 EXIT ;  /* 0x000000000000094d */ /* 0x000fea0003800000 */
[----:B------:R-:W0:Y:S01]  /*0080*/  LDC.64 R2, c[0x0][0x380] ;  /* 0x0000e000ff027b82 */ /* 0x000e220000000a00 */
[----:B------:R-:W1:Y:S01]  /*0090*/  LDCU.64 UR6, c[0x0][0x358] ;  /* 0x00006b00ff0677ac */ /* 0x000e620008000a00 */
[----:B------:R-:W2:Y:S01]  /*00a0*/  LDCU UR5, c[0x0][0x390] ;  /* 0x00007200ff0577ac */ /* 0x000ea20008000800 */
[----:B0-----:R-:W-:-:S05]  /*00b0*/  IMAD.WIDE R2, R7, 0x4, R2 ;  /* 0x0000000407027825 */ /* 0x001fca00078e0202 */
[----:B-1----:R0:W5:Y:S01]  /*00c0*/  LDG.E R6, desc[UR6][R2.64] ;  /* 0x0000000602067981 */ /* 0x002162000c1e1900 */
[----:B--2---:R-:W-:Y:S02]  /*00d0*/  UIADD3 UR4, UPT, UPT, UR5, -0xd000000, URZ ;  /* 0xf300000005047890 */ /* 0x004fe4000fffe0ff */
[----:B------:R-:W1:Y:S02]  /*00e0*/  MUFU.RSQ R0, UR5 ;  /* 0x0000000500007d08 */ /* 0x000e640008001400 */
[----:B------:R-:W-:-:S09]  /*00f0*/  UISETP.GT.U32.AND UP0, UPT, UR4, 0x727fffff, UPT ;  /* 0x727fffff0400788c */ /* 0x000fd2000bf04070 */
[----:B0-----:R-:W-:Y:S05]  /*0100*/  BRA.U !UP0, `(.L_x_0) ;  /* 0x00000001081c7547 */ /* 0x001fea000b800000 */
[----:B------:R-:W1:Y:S01]  /*0110*/  LDCU UR4, c[0x0][0x390] ;  /* 0x00007200ff0477ac */ /* 0x000e620008000800 */
[----:B------:R-:W-:Y:S01]  /*0120*/  BSSY.RECONVERGENT B0, `(.L_x_1) ;  /* 0x0000004000007945 */ /* 0x000fe20003800200 */
[----:B------:R-:W-:Y:S02]  /*0130*/  MOV R15, 0x160 ;  /* 0x00000160000f7802 */ /* 0x000fe40000000f00 */
[----:B-1----:R-:W-:-:S07]  /*0140*/  MOV R0, UR4 ;  /* 0x0000000400007c02 */ /* 0x002fce0008000f00 */
[----:B-----5:R-:W-:Y:S05]  /*0150*/  CALL.REL.NOINC `($__internal_0_$__cuda_sm20_sqrt_rn_f32_slowpath) ;  /* 0x0000000400947944 */ /* 0x020fea0003c00000 */
[----:B------:R-:W-:Y:S05]  /*0160*/  BSYNC.RECONVERGENT B0 ;  /* 0x0000000000007941 */ /* 0x000fea0003800200 */
.L_x_1:
[----:B------:R-:W-:Y:S05]  /*0170*/  BRA `(.L_x_2) ;  /* 0x0000000000107947 */ /* 0x000fea0003800000 */
.L_x_0:
[C---:B-1----:R-:W-:Y:S01]  /*0180*/  FMUL.FTZ R4, R0.reuse, UR5 ;  /* 0x0000000500047c20 */ /* 0x042fe20008410000 */
[----:B------:R-:W-:-:S03]  /*0190*/  FMUL.FTZ R0, R0, 0.5 ;  /* 0x3f00000000007820 */ /* 0x000fc60000410000 */
[----:B------:R-:W-:-:S04]  /*01a0*/  FFMA R5, -R4, R4, UR5 ;  /* 0x0000000504057e23 */ /* 0x000fc80008000104 */
[----:B------:R-:W-:-:S07]  /*01b0*/  FFMA R0, R5, R0, R4 ;  /* 0x0000000005007223 */ /* 0x000fce0000000004 */
.L_x_2:
[----:B------:R-:W0:Y:S01]  /*01c0*/  LDC.64 R4, c[0x0][0x398] ;  /* 0x0000e600ff047b82 */ /* 0x000e220000000a00 */
[----:B------:R-:W1:Y:S07]  /*01d0*/  LDCU.64 UR4, c[0x0][0x388] ;  /* 0x00007100ff0477ac */ /* 0x000e6e0008000a00 */
[----:B------:R-:W1:Y:S01]  /*01e0*/  LDC R14, c[0x0][0x390] ;  /* 0x0000e400ff0e7b82 */ /* 0x000e620000000800 */
[----:B0-----:R-:W-:-:S05]  /*01f0*/  IMAD.WIDE R4, R7, 0x30, R4 ;  /* 0x0000003007047825 */ /* 0x001fca00078e0204 */
[----:B------:R-:W2:Y:S01]  /*0200*/  LDG.E R7, desc[UR6][R4.64+0x18] ;  /* 0x0000180604077981 */ /* 0x000ea2000c1e1900 */
[----:B------:R-:W-:Y:S01]  /*0210*/  BSSY.RECONVERGENT B0, `(.L_x_3) ;  /* 0x0000054000007945 */ /* 0x000fe20003800200 */
[----:B-1----:R-:W-:Y:S01]  /*0220*/  FMUL R14, R14, UR4 ;  /* 0x000000040e0e7c20 */ /* 0x002fe20008400000 */
[----:B--2---:R-:W-:Y:S01]  /*0230*/  ISETP.NE.AND P0, PT, R7, 0x1, PT ;  /* 0x000000010700780c */ /* 0x004fe20003f05270 */
[----:B------:R-:W-:-:S12]  /*0240*/  FMUL R7, R0, UR5 ;  /* 0x0000000500077c20 */ /* 0x000fd80008400000 */
[----:B------:R-:W-:Y:S05]  /*0250*/  @!P0 BRA `(.L_x_4) ;  /* 0x0000000400348947 */ /* 0x000fea0003800000 */
[----:B------:R-:W2:Y:S04]  /*0260*/  LDG.E.64 R12, desc[UR6][R4.64] ;  /* 0x00000006040c7981 */ /* 0x000ea8000c1e1b00 */
[----:B------:R-:W3:Y:S04]  /*0270*/  LDG.E.64 R8, desc[UR6][R4.64+0x10] ;  /* 0x0000100604087981 */ /* 0x000ee8000c1e1b00 */
[----:B------:R-:W4:Y:S01]  /*0280*/  LDG.E.64 R10, desc[UR6][R4.64+0x8] ;  /* 0x00000806040a7981 */ /* 0x000f22000c1e1b00 */
[----:B------:R-:W-:Y:S01]  /*0290*/  MOV R18, 0x3e055027 ;  /* 0x3e05502700127802 */ /* 0x000fe20000000f00 */
[----:B------:R-:W-:Y:S01]  /*02a0*/  BSSY.RECONVERGENT B1, `(.L_x_5) ;  /* 0x000003f000017945 */ /* 0x000fe20003800200 */
[----:B--2---:R-:W-:-:S04]  /*02b0*/  SHF.R.U32.HI R0, RZ, 0x2, R13 ;  /* 0x00000002ff007819 */ /* 0x004fc8000001160d */
[----:B------:R-:W-:Y:S01]  /*02c0*/  LOP3.LUT R0, R0, R13, RZ, 0x3c, !PT ;  /* 0x0000000d00007212 */ /* 0x000fe200078e3cff */
[----:B---3--:R0:W-:Y:S01]  /*02d0*/  STG.E.64 desc[UR6][R4.64+0x8], R8 ;  /* 0x0000080804007986 */ /* 0x0081e2000c101b06 */
[----:B------:R-:W-:Y:S02]  /*02e0*/  SHF.L.U32 R13, R9, 0x4, RZ ;  /* 0x00000004090d7819 */ /* 0x000fe400000006ff */
[----:B------:R-:W-:-:S04]  /*02f0*/  SHF.L.U32 R15, R0, 0x1, RZ ;  /* 0x00000001000f7819 */ /* 0x000fc800000006ff */
[----:B------:R-:W-:Y:S01]  /*0300*/  LOP3.LUT R16, R0, R15, R13, 0x96, !PT ;  /* 0x0000000f00107212 */ /* 0x000fe200078e960d */
[----:B------:R-:W-:Y:S01]  /*0310*/  HFMA2 R13, -RZ, RZ, 0.1171875, 0 ;  /* 0x2f800000ff0d7431 */ /* 0x000fe200000001ff */
[----:B----4-:R-:W-:Y:S02]  /*0320*/  SHF.R.U32.HI R15, RZ, 0x2, R10 ;  /* 0x00000002ff0f7819 */ /* 0x010fe4000001160a */
[----:B------:R-:W-:Y:S02]  /*0330*/  LOP3.LUT R16, R16, R9, RZ, 0x3c, !PT ;  /* 0x0000000910107212 */ /* 0x000fe400078e3cff */
[----:B------:R-:W-:Y:S02]  /*0340*/  LOP3.LUT R15, R15, R10, RZ, 0x3c, !PT ;  /* 0x0000000a0f0f7212 */ /* 0x000fe400078e3cff */
[----:B------:R-:W-:Y:S02]  /*0350*/  IADD3 R0, PT, PT, R12, 0x587c5, R16 ;  /* 0x000587c50c007810 */ /* 0x000fe40007ffe010 */
[----:B------:R-:W-:-:S02]  /*0360*/  SHF.L.U32 R10, R16, 0x4, RZ ;  /* 0x00000004100a7819 */ /* 0x000fc400000006ff */
[----:B------:R-:W-:-:S05]  /*0370*/  I2FP.F32.U32 R0, R0 ;  /* 0x0000000000007245 */ /* 0x000fca0000201000 */
[----:B------:R-:W-:-:S05]  /*0380*/  FFMA R0, R0, R13, 1.1641532182693481445e-10 ;  /* 0x2f00000000007423 */ /* 0x000fca000000000d */
[----:B------:R-:W-:-:S04]  /*0390*/  FSETP.GEU.AND P0, PT, R0, 1.175494350822287508e-38, PT ;  /* 0x008000000000780b */ /* 0x000fc80003f0e000 */
[----:B------:R-:W-:-:S09]  /*03a0*/  FSEL R17, RZ, -23, P0 ;  /* 0xc1b80000ff117808 */ /* 0x000fd20000000000 */
[----:B------:R-:W-:-:S05]  /*03b0*/  @!P0 FMUL R0, R0, 8388608 ;  /* 0x4b00000000008820 */ /* 0x000fca0000400000 */
[C---:B------:R-:W-:Y:S02]  /*03c0*/  IADD3 R13, PT, PT, R0.reuse, -0x3f2aaaab, RZ ;  /* 0xc0d55555000d7810 */ /* 0x040fe40007ffe0ff */
[----:B------:R-:W-:Y:S02]  /*03d0*/  ISETP.GT.U32.AND P0, PT, R0, 0x7f7fffff, PT ;  /* 0x7f7fffff0000780c */ /* 0x000fe40003f04070 */
[----:B------:R-:W-:-:S04]  /*03e0*/  LOP3.LUT R19, R13, 0xff800000, RZ, 0xc0, !PT ;  /* 0xff8000000d137812 */ /* 0x000fc800078ec0ff */
[----:B------:R-:W-:-:S05]  /*03f0*/  IADD3 R13, PT, PT, R0, -R19, RZ ;  /* 0x80000013000d7210 */ /* 0x000fca0007ffe0ff */
[----:B------:R-:W-:-:S04]  /*0400*/  FADD R13, R13, -1 ;  /* 0xbf8000000d0d7421 */ /* 0x000fc80000000000 */
[----:B------:R-:W-:-:S04]  /*0410*/  FFMA R18, R13, -R18, 0.14084610342979431152 ;  /* 0x3e1039f60d127423 */ /* 0x000fc80000000812 */
[----:B------:R-:W-:-:S04]  /*0420*/  FFMA R18, R13, R18, -0.12148627638816833496 ;  /* 0xbdf8cdcc0d127423 */ /* 0x000fc80000000012 */
[----:B------:R-:W-:-:S04]  /*0430*/  FFMA R18, R13, R18, 0.13980610668659210205 ;  /* 0x3e0f29550d127423 */ /* 0x000fc80000000012 */
[----:B------:R-:W-:-:S04]  /*0440*/  FFMA R18, R13, R18, -0.16684235632419586182 ;  /* 0xbe2ad8b90d127423 */ /* 0x000fc80000000012 */
[----:B------:R-:W-:-:S04]  /*0450*/  FFMA R18, R13, R18, 0.20012299716472625732 ;  /* 0x3e4ced0b0d127423 */ /* 0x000fc80000000012 */
[----:B------:R-:W-:-:S04]  /*0460*/  FFMA R18, R13, R18, -0.24999669194221496582 ;  /* 0xbe7fff220d127423 */ /* 0x000fc80000000012 */
[----:B------:R-:W-:-:S04]  /*0470*/  FFMA R18, R13, R18, 0.33333182334899902344 ;  /* 0x3eaaaa780d127423 */ /* 0x000fc80000000012 */
[C---:B------:R-:W-:Y:S01]  /*0480*/  FFMA R20, R13.reuse, R18, -0.5 ;  /* 0xbf0000000d147423 */ /* 0x040fe20000000012 */
[----:B------:R-:W-:Y:S02]  /*0490*/  I2FP.F32.S32 R18, R19 ;  /* 0x0000001300127245 */ /* 0x000fe40000201400 */
[----:B------:R-:W-:Y:S01]  /*04a0*/  MOV R19, 0x7f800000 ;  /* 0x7f80000000137802 */ /* 0x000fe20000000f00 */
[C---:B------:R-:W-:Y:S02]  /*04b0*/  FMUL R20, R13.reuse, R20 ;  /* 0x000000140d147220 */ /* 0x040fe40000400000 */
[----:B------:R-:W-:Y:S02]  /*04c0*/  FFMA R17, R18, 1.1920928955078125e-07, R17 ;  /* 0x3400000012117823 */ /* 0x000fe40000000011 */
[----:B------:R-:W-:Y:S01]  /*04d0*/  FFMA R20, R13, R20, R13 ;  /* 0x000000140d147223 */ /* 0x000fe2000000000d */
[----:B------:R-:W-:-:S03]  /*04e0*/  SHF.L.U32 R13, R15, 0x1, RZ ;  /* 0x000000010f0d7819 */ /* 0x000fc600000006ff */
[----:B------:R-:W-:Y:S01]  /*04f0*/  FFMA R20, R17, 0.69314718246459960938, R20 ;  /* 0x3f31721811147823 */ /* 0x000fe20000000014 */
[----:B------:R-:W-:Y:S01]  /*0500*/  @P0 FFMA R20, R0, R19, +INF ;  /* 0x7f80000000140423 */ /* 0x000fe20000000013 */
[----:B------:R-:W-:Y:S01]  /*0510*/  LOP3.LUT R13, R15, R13, R10, 0x96, !PT ;  /* 0x0000000d0f0d7212 */ /* 0x000fe200078e960a */
[----:B------:R-:W-:Y:S01]  /*0520*/  VIADD R10, R12, 0xb0f8a ;  /* 0x000b0f8a0c0a7836 */ /* 0x000fe20000000000 */
[----:B------:R-:W-:Y:S01]  /*0530*/  FSETP.NEU.AND P0, PT, R0, RZ, PT ;  /* 0x000000ff0000720b */ /* 0x000fe20003f0d000 */
[----:B------:R-:W-:Y:S01]  /*0540*/  FMUL R20, R20, -2 ;  /* 0xc000000014147820 */ /* 0x000fe20000400000 */
[----:B------:R-:W-:Y:S01]  /*0550*/  LOP3.LUT R17, R13, R16, RZ, 0x3c, !PT ;  /* 0x000000100d117212 */ /* 0x000fe200078e3cff */
[----:B------:R-:W-:Y:S01]  /*0560*/  HFMA2 R15, -RZ, RZ, 0.1495361328125, 0.0004794597625732421875 ;  /* 0x30c90fdbff0f7431 */ /* 0x000fe200000001ff */
[----:B------:R0:W-:Y:S02]  /*0570*/  STG.E.64 desc[UR6][R4.64], R10 ;  /* 0x0000000a04007986 */ /* 0x0001e4000c101b06 */
[----:B------:R-:W-:-:S02]  /*0580*/  FSEL R20, R20, +INF , P0 ;  /* 0x7f80000014147808 */ /* 0x000fc40000000000 */
[----:B------:R0:W-:Y:S01]  /*0590*/  STG.E.64 desc[UR6][R4.64+0x10], R16 ;  /* 0x0000101004007986 */ /* 0x0001e2000c101b06 */
[----:B------:R-:W-:Y:S01]  /*05a0*/  IADD3 R0, PT, PT, R17, R10, RZ ;  /* 0x0000000a11007210 */ /* 0x000fe20007ffe0ff */
[----:B------:R0:W1:Y:S01]  /*05b0*/  MUFU.RSQ R13, R20 ;  /* 0x00000014000d7308 */ /* 0x0000620000001400 */
[----:B------:R-:W-:Y:S02]  /*05c0*/  IADD3 R12, PT, PT, R20, -0xd000000, RZ ;  /* 0xf3000000140c7810 */ /* 0x000fe40007ffe0ff */
[----:B------:R-:W-:Y:S02]  /*05d0*/  I2FP.F32.U32 R0, R0 ;  /* 0x0000000000007245 */ /* 0x000fe40000201000 */
[----:B------:R-:W-:-:S03]  /*05e0*/  ISETP.GT.U32.AND P0, PT, R12, 0x727fffff, PT ;  /* 0x727fffff0c00780c */ /* 0x000fc60003f04070 */
[----:B------:R-:W-:-:S10]  /*05f0*/  FFMA R12, R0, R15, 7.314590599882819788e-10 ;  /* 0x30490fdb000c7423 */ /* 0x000fd4000000000f */
[----:B01----:R-:W-:Y:S05]  /*0600*/  @!P0 BRA `(.L_x_6) ;  /* 0x0000000000108947 */ /* 0x003fea0003800000 */
[----:B------:R-:W-:Y:S02]  /*0610*/  MOV R0, R20 ;  /* 0x0000001400007202 */ /* 0x000fe40000000f00 */
[----:B------:R-:W-:-:S07]  /*0620*/  MOV R15, 0x640 ;  /* 0x00000640000f7802 */ /* 0x000fce0000000f00 */
[----:B-----5:R-:W-:Y:S05]  /*0630*/  CALL.REL.NOINC `($__internal_0_$__cuda_sm20_sqrt_rn_f32_slowpath) ;  /* 0x00000000005c7944 */ /* 0x020fea0003c00000 */
[----:B------:R-:W-:Y:S05]  /*0640*/  BRA `(.L_x_7) ;  /* 0x0000000000107947 */ /* 0x000fea0003800000 */
.L_x_6:
[----:B------:R-:W-:Y:S01]  /*0650*/  FMUL.FTZ R9, R20, R13 ;  /* 0x0000000d14097220 */ /* 0x000fe20000410000 */
[----:B------:R-:W-:-:S03]  /*0660*/  FMUL.FTZ R13, R13, 0.5 ;  /* 0x3f0000000d0d7820 */ /* 0x000fc60000410000 */
[----:B------:R-:W-:-:S04]  /*0670*/  FFMA R0, -R9, R9, R20 ;  /* 0x0000000909007223 */ /* 0x000fc80000000114 */
[----:B------:R-:W-:-:S07]  /*0680*/  FFMA R0, R0, R13, R9 ;  /* 0x0000000d00007223 */ /* 0x000fce0000000009 */
.L_x_7:
[----:B------:R-:W-:Y:S05]  /*0690*/  BSYNC.RECONVERGENT B1 ;  /* 0x0000000000017941 */ /* 0x000fea0003800200 */
.L_x_5:
[----:B------:R-:W-:Y:S01]  /*06a0*/  FMUL.RZ R12, R12, 0.15915493667125701904 ;  /* 0x3e22f9830c0c7820 */ /* 0x000fe2000040c000 */
[----:B------:R-:W-:-:S03]  /*06b0*/  MOV R13, 0x1 ;  /* 0x00000001000d7802 */ /* 0x000fc60000000f00 */
[----:B------:R-:W0:Y:S02]  /*06c0*/  MUFU.COS R9, R12 ;  /* 0x0000000c00097308 */ /* 0x000e240000000000 */
[----:B------:R1:W-:Y:S01]  /*06d0*/  STG.E desc[UR6][R4.64+0x18], R13 ;  /* 0x0000180d04007986 */ /* 0x0003e2000c101906 */
[----:B0-----:R-:W-:-:S05]  /*06e0*/  FMUL R11, R9, R0 ;  /* 0x00000000090b7220 */ /* 0x001fca0000400000 */
[----:B------:R-:W0:Y:S01]  /*06f0*/  MUFU.SIN R9, R12 ;  /* 0x0000000c00097308 */ /* 0x000e220000000400 */
[----:B------:R1:W-:Y:S01]  /*0700*/  STG.E desc[UR6][R4.64+0x20], R11 ;  /* 0x0000200b04007986 */ /* 0x0003e2000c101906 */
[----:B0-----:R-:W-:Y:S01]  /*0710*/  FMUL R0, R9, R0 ;  /* 0x0000000009007220 */ /* 0x001fe20000400000 */
[----:B-1----:R-:W-:Y:S06]  /*0720*/  BRA `(.L_x_8) ;  /* 0x0000000000087947 */ /* 0x002fec0003800000 */
.L_x_4:
[----:B------:R0:W5:Y:S04]  /*0730*/  LDG.E R0, desc[UR6][R4.64+0x20] ;  /* 0x0000200604007981 */ /* 0x000168000c1e1900 */
[----:B------:R0:W-:Y:S02]  /*0740*/  STG.E desc[UR6][R4.64+0x18], RZ ;  /* 0x000018ff04007986 */ /* 0x0001e4000c101906 */
.L_x_8:
[----:B------:R-:W-:Y:S05]  /*0750*/  BSYNC.RECONVERGENT B0 ;  /* 0x0000000000007941 */ /* 0x000fea0003800200 */
.L_x_3:
[----:B0-----:R-:W2:Y:S01]  /*0760*/  LDG.E R5, desc[UR6][R2.64] ;  /* 0x0000000602057981 */ /* 0x001ea2000c1e1900 */
[----:B-----5:R-:W-:-:S04]  /*0770*/  FFMA R7, R7, R0, R14 ;  /* 0x0000000007077223 */ /* 0x020fc8000000000e */
[----:B--2---:R-:W-:-:S05]  /*0780*/  FFMA R5, R6, R7, R5 ;  /* 0x0000000706057223 */ /* 0x004fca0000000005 */
[----:B------:R-:W-:Y:S01]  /*0790*/  STG.E desc[UR6][R2.64], R5 ;  /* 0x0000000502007986 */ /* 0x000fe2000c101906 */
[----:B------:R-:W-:Y:S05]  /*07a0*/  EXIT ;  /* 0x000000000000794d */ /* 0x000fea0003800000 */
        .weak           $__internal_0_$__cuda_sm20_sqrt_rn_f32_slowpath
        .type           $__internal_0_$__cuda_sm20_sqrt_rn_f32_slowpath,@function
        .size           $__internal_0_$__cuda_sm20_sqrt_rn_f32_slowpath,(.L_x_20 - $__internal_0_$__cuda_sm20_sqrt_rn_f32_slowpath)
$__internal_0_$__cuda_sm20_sqrt_rn_f32_slowpath:
[----:B------:R-:W-:-:S13]  /*07b0*/  LOP3.LUT P0, RZ, R0, 0x7fffffff, RZ, 0xc0, !PT ;  /* 0x7fffffff00ff7812 */ /* 0x000fda000780c0ff */
[----:B------:R-:W-:Y:S01]  /*07c0*/  @!P0 IMAD.MOV.U32 R8, RZ, RZ, R0 ;  /* 0x000000ffff088224 */ /* 0x000fe200078e0000 */
[----:B------:R-:W-:Y:S06]  /*07d0*/  @!P0 BRA `(.L_x_9) ;  /* 0x0000000000408947 */ /* 0x000fec0003800000 */
[----:B------:R-:W-:-:S13]  /*07e0*/  FSETP.GEU.FTZ.AND P0, PT, R0, RZ, PT ;  /* 0x000000ff0000720b */ /* 0x000fda0003f1e000 */
[----:B------:R-:W-:Y:S01]  /*07f0*/  @!P0 MOV R8, 0x7fffffff ;  /* 0x7fffffff00088802 */ /* 0x000fe20000000f00 */
[----:B------:R-:W-:Y:S06]  /*0800*/  @!P0 BRA `(.L_x_9) ;  /* 0x0000000000348947 */ /* 0x000fec0003800000 */
[----:B------:R-:W-:-:S13]  /*0810*/  FSETP.GTU.FTZ.AND P0, PT, |R0|, +INF , PT ;  /* 0x7f8000000000780b */ /* 0x000fda0003f1c200 */
[----:B------:R-:W-:Y:S01]  /*0820*/  @P0 FADD.FTZ R8, R0, 1 ;  /* 0x3f80000000080421 */ /* 0x000fe20000010000 */
[----:B------:R-:W-:Y:S06]  /*0830*/  @P0 BRA `(.L_x_9) ;  /* 0x0000000000280947 */ /* 0x000fec0003800000 */
[----:B------:R-:W-:-:S13]  /*0840*/  FSETP.NEU.FTZ.AND P0, PT, |R0|, +INF , PT ;  /* 0x7f8000000000780b */ /* 0x000fda0003f1d200 */
[----:B------:R-:W-:-:S04]  /*0850*/  @P0 FFMA R9, R0, 1.84467440737095516160e+19, RZ ;  /* 0x5f80000000090823 */ /* 0x000fc800000000ff */
[----:B------:R-:W0:Y:S02]  /*0860*/  @P0 MUFU.RSQ R8, R9 ;  /* 0x0000000900080308 */ /* 0x000e240000001400 */
[----:B0-----:R-:W-:Y:S01]  /*0870*/  @P0 FMUL.FTZ R10, R9, R8 ;  /* 0x00000008090a0220 */ /* 0x001fe20000410000 */
[----:B------:R-:W-:Y:S01]  /*0880*/  @P0 FMUL.FTZ R13, R8, 0.5 ;  /* 0x3f000000080d0820 */ /* 0x000fe20000410000 */
[----:B------:R-:W-:Y:S02]  /*0890*/  @!P0 MOV R8, R0 ;  /* 0x0000000000088202 */ /* 0x000fe40000000f00 */
[----:B------:R-:W-:-:S04]  /*08a0*/  @P0 FADD.FTZ R11, -R10, -RZ ;  /* 0x800000ff0a0b0221 */ /* 0x000fc80000010100 */
[----:B------:R-:W-:-:S04]  /*08b0*/  @P0 FFMA R11, R10, R11, R9 ;  /* 0x0000000b0a0b0223 */ /* 0x000fc80000000009 */
[----:B------:R-:W-:-:S04]  /*08c0*/  @P0 FFMA R11, R11, R13, R10 ;  /* 0x0000000d0b0b0223 */ /* 0x000fc8000000000a */
[----:B------:R-:W-:-:S07]  /*08d0*/  @P0 FMUL.FTZ R8, R11, 2.3283064365386962891e-10 ;  /* 0x2f8000000b080820 */ /* 0x000fce0000410000 */
.L_x_9:
[----:B------:R-:W-:Y:S01]  /*08e0*/  HFMA2 R9, -RZ, RZ, 0, 0 ;  /* 0x00000000ff097431 */ /* 0x000fe200000001ff */
[----:B------:R-:W-:Y:S02]  /*08f0*/  MOV R0, R8 ;  /* 0x0000000800007202 */ /* 0x000fe40000000f00 */
[----:B------:R-:W-:-:S04]  /*0900*/  MOV R8, R15 ;  /* 0x0000000f00087202 */ /* 0x000fc80000000f00 */
[----:B------:R-:W-:Y:S05]  /*0910*/  RET.REL.NODEC R8 `(_Z23GeometricBrownianMotionPffffP17curandStateXORWOWj) ;  /* 0xfffffff408b87950 */ /* 0x000fea0003c3ffff */
.L_x_10:
[----:B------:R-:W-:-:S00]  /*0920*/  BRA `(.L_x_10) ;  /* 0xfffffffc00fc7947 */ /* 0x000fc0000383ffff */
[----:B------:R-:W-:-:S00]  /*0930*/  NOP ;  /* 0x0000000000007918 */ /* 0x000fc00000000000 */
        /* <DEDUP_REMOVED lines=12> */
.L_x_20:


//--------------------- .text._Z4initjP17curandStateXORWOWj --------------------------
	.section	.text._Z4initjP17curandStateXORWOWj,"ax",@progbits
	.align	128
        .global         _Z4initjP17curandStateXORWOWj
        .type           _Z4initjP17curandStateXORWOWj,@function
        .size           _Z4initjP17curandStateXORWOWj,(.L_x_22 - _Z4initjP17curandStateXORWOWj)
        .other          _Z4initjP17curandStateXORWOWj,@"STO_CUDA_ENTRY STV_DEFAULT"
_Z4initjP17curandStateXORWOWj:
.text._Z4initjP17curandStateXORWOWj:
        /* <DEDUP_REMOVED lines=8> */
[----:B------:R-:W0:Y:S01]  /*0080*/  LDC R0, c[0x0][0x380] ;  /* 0x0000e000ff007b82 */ /* 0x000e220000000800 */
[----:B------:R-:W1:Y:S01]  /*0090*/  LDCU.64 UR4, c[0x0][0x358] ;  /* 0x00006b00ff0477ac */ /* 0x000e620008000a00 */
[----:B------:R-:W-:Y:S01]  /*00a0*/  IMAD.MOV.U32 R5, RZ, RZ, -0x75bd8fc ;  /* 0xf8a42704ff057424 */ /* 0x000fe200078e00ff */
[----:B------:R-:W-:Y:S01]  /*00b0*/  ISETP.NE.AND P0, PT, R13, RZ, PT ;  /* 0x000000ff0d00720c */ /* 0x000fe20003f05270 */
[----:B------:R-:W-:Y:S01]  /*00c0*/  IMAD.MOV.U32 R8, RZ, RZ, -0x23270784 ;  /* 0xdcd8f87cff087424 */ /* 0x000fe200078e00ff */
[----:B------:R-:W-:Y:S03]  /*00d0*/  BSSY.RECONVERGENT B0, `(.L_x_11) ;  /* 0x00000dd000007945 */ /* 0x000fe60003800200 */
[----:B------:R-:W2:Y:S01]  /*00e0*/  LDC.64 R6, c[0x0][0x388] ;  /* 0x0000e200ff067b82 */ /* 0x000ea20000000a00 */
[----:B0-----:R-:W-:-:S05]  /*00f0*/  LOP3.LUT R0, R0, 0xaad26b49, RZ, 0x3c, !PT ;  /* 0xaad26b4900007812 */ /* 0x001fca00078e3cff */
[----:B------:R-:W-:Y:S02]  /*0100*/  IMAD R0, R0, 0x4182bed5, RZ ;  /* 0x4182bed500007824 */ /* 0x000fe400078e02ff */
[----:B--2---:R-:W-:-:S03]  /*0110*/  IMAD.WIDE R6, R13, 0x30, R6 ;  /* 0x000000300d067825 */ /* 0x004fc600078e0206 */
[C---:B------:R-:W-:Y:S01]  /*0120*/  LOP3.LUT R4, R0.reuse, 0x159a55e5, RZ, 0x3c, !PT ;  /* 0x159a55e500047812 */ /* 0x040fe200078e3cff */
[C---:B------:R-:W-:Y:S02]  /*0130*/  VIADD R2, R0.reuse, 0xd9f6dc18 ;  /* 0xd9f6dc1800027836 */ /* 0x040fe40000000000 */
[C---:B------:R-:W-:Y:S02]  /*0140*/  VIADD R3, R0.reuse, 0x75bcd15 ;  /* 0x075bcd1500037836 */ /* 0x040fe40000000000 */
[----:B-1----:R0:W-:Y:S01]  /*0150*/  STG.E.64 desc[UR4][R6.64+0x8], R4 ;  /* 0x0000080406007986 */ /* 0x0021e2000c101b04 */
[----:B------:R-:W-:-:S03]  /*0160*/  VIADD R9, R0, 0x583f19 ;  /* 0x00583f1900097836 */ /* 0x000fc60000000000 */
[----:B------:R0:W-:Y:S04]  /*0170*/  STG.E.64 desc[UR4][R6.64], R2 ;  /* 0x0000000206007986 */ /* 0x0001e8000c101b04 */
[----:B------:R0:W-:Y:S01]  /*0180*/  STG.E.64 desc[UR4][R6.64+0x10], R8 ;  /* 0x0000100806007986 */ /* 0x0001e2000c101b04 */
[----:B------:R-:W-:Y:S05]  /*0190*/  @!P0 BRA `(.L_x_12) ;  /* 0x0000000c00408947 */ /* 0x000fea0003800000 */
[----:B------:R-:W-:Y:S01]  /*01a0*/  SHF.R.S32.HI R0, RZ, 0x1f, R13 ;  /* 0x0000001fff007819 */ /* 0x000fe2000001140d */
[----:B------:R-:W-:-:S07]  /*01b0*/  IMAD.MOV.U32 R12, RZ, RZ, RZ ;  /* 0x000000ffff0c7224 */ /* 0x000fce00078e00ff */
.L_x_18:
[----:B0-----:R-:W-:Y:S01]  /*01c0*/  LOP3.LUT R2, R13, 0x3, RZ, 0xc0, !PT ;  /* 0x000000030d027812 */ /* 0x001fe200078ec0ff */
[----:B------:R-:W-:Y:S03]  /*01d0*/  BSSY.RECONVERGENT B1, `(.L_x_13) ;  /* 0x00000c6000017945 */ /* 0x000fe60003800200 */
[----:B------:R-:W-:-:S04]  /*01e0*/  ISETP.NE.U32.AND P0, PT, R2, RZ, PT ;  /* 0x000000ff0200720c */ /* 0x000fc80003f05070 */
[----:B------:R-:W-:-:S13]  /*01f0*/  ISETP.NE.AND.EX P0, PT, RZ, RZ, PT, P0 ;  /* 0x000000ffff00720c */ /* 0x000fda0003f05300 */
[----:B------:R-:W-:Y:S05]  /*0200*/  @!P0 BRA `(.L_x_14) ;  /* 0x0000000c00088947 */ /* 0x000fea0003800000 */
[----:B------:R-:W0:Y:S01]  /*0210*/  LDC.64 R8, c[0x4][RZ] ;  /* 0x01000000ff087b82 */ /* 0x000e220000000a00 */
[----:B------:R-:W-:Y:S02]  /*0220*/  IMAD.MOV.U32 R14, RZ, RZ, RZ ;  /* 0x000000ffff0e7224 */ /* 0x000fe400078e00ff */
[----:B0-----:R-:W-:-:S07]  /*0230*/  IMAD.WIDE.U32 R8, R12, 0xc80, R8 ;  /* 0x00000c800c087825 */ /* 0x001fce00078e0008 */
.L_x_17:
[----:B0-----:R-:W-:Y:S01]  /*0240*/  IMAD.MOV.U32 R15, RZ, RZ, RZ ;  /* 0x000000ffff0f7224 */ /* 0x001fe200078e00ff */
[----:B------:R-:W-:Y:S01]  /*0250*/  CS2R R2, SRZ ;  /* 0x0000000000027805 */ /* 0x000fe2000001ff00 */
[----:B------:R-:W-:Y:S01]  /*0260*/  IMAD.MOV.U32 R17, RZ, RZ, RZ ;  /* 0x000000ffff117224 */ /* 0x000fe200078e00ff */
[----:B------:R-:W-:-:S07]  /*0270*/  CS2R R4, SRZ ;  /* 0x0000000000047805 */ /* 0x000fce000001ff00 */
.L_x_16:
[----:B------:R-:W-:-:S05]  /*0280*/  IMAD.WIDE.U32 R10, R17, 0x4, R6 ;  /* 0x00000004110a7825 */ /* 0x000fca00078e0006 */
[----:B------:R0:W5:Y:S01]  /*0290*/  LDG.E R16, desc[UR4][R10.64+0x4] ;  /* 0x000004040a107981 */ /* 0x000162000c1e1900 */
[----:B------:R-:W-:-:S07]  /*02a0*/  IMAD.MOV.U32 R19, RZ, RZ, RZ ;  /* 0x000000ffff137224 */ /* 0x000fce00078e00ff */
.L_x_15:
[----:B-----5:R-:W-:Y:S01]  /*02b0*/  SHF.R.U32.HI R24, RZ, R19, R16 ;  /* 0x00000013ff187219 */ /* 0x020fe20000011610 */
[----:B0-----:R-:W-:-:S03]  /*02c0*/  IMAD.SHL.U32 R10, R17, 0x20, RZ ;  /* 0x00000020110a7824 */ /* 0x001fc600078e00ff */
[----:B------:R-:W-:Y:S01]  /*02d0*/  LOP3.LUT R11, R24, 0x1, RZ, 0xc0, !PT ;  /* 0x00000001180b7812 */ /* 0x000fe200078ec0ff */
[----:B------:R-:W-:-:S03]  /*02e0*/  IMAD.IADD R10, R10, 0x1, R19 ;  /* 0x000000010a0a7824 */ /* 0x000fc600078e0213 */
[----:B------:R-:W-:Y:S01]  /*02f0*/  ISETP.NE.U32.AND P0, PT, R11, 0x1, PT ;  /* 0x000000010b00780c */ /* 0x000fe20003f05070 */
[----:B------:R-:W-:-:S03]  /*0300*/  IMAD R11, R10, 0x5, RZ ;  /* 0x000000050a0b7824 */ /* 0x000fc600078e02ff */
[----:B------:R-:W-:Y:S01]  /*0310*/  R2P PR, R24, 0x7e ;  /* 0x0000007e18007804 */ /* 0x000fe20000000000 */
[----:B------:R-:W-:-:S08]  /*0320*/  IMAD.WIDE.U32 R10, R11, 0x4, R8 ;  /* 0x000000040b0a7825 */ /* 0x000fd000078e0008 */
[----:B------:R-:W2:Y:S04]  /*0330*/  @!P0 LDG.E R18, desc[UR4][R10.64] ;  /* 0x000000040a128981 */ /* 0x000ea8000c1e1900 */
[----:B------:R-:W3:Y:S04]  /*0340*/  @!P0 LDG.E R20, desc[UR4][R10.64+0x10] ;  /* 0x000010040a148981 */ /* 0x000ee8000c1e1900 */
[----:B------:R-:W4:Y:S04]  /*0350*/  @P1 LDG.E R22, desc[UR4][R10.64+0x14] ;  /* 0x000014040a161981 */ /* 0x000f28000c1e1900 */
[----:B------:R-:W4:Y:S04]  /*0360*/  @P2 LDG.E R26, desc[UR4][R10.64+0x28] ;  /* 0x000028040a1a2981 */ /* 0x000f28000c1e1900 */
[----:B------:R-:W4:Y:S04]  /*0370*/  @!P0 LDG.E R21, desc[UR4][R10.64+0x4] ;  /* 0x000004040a158981 */ /* 0x000f28000c1e1900 */
[----:B------:R-:W4:Y:S04]  /*0380*/  @!P0 LDG.E R23, desc[UR4][R10.64+0xc] ;  /* 0x00000c040a178981 */ /* 0x000f28000c1e1900 */
[----:B------:R-:W4:Y:S04]  /*0390*/  @P1 LDG.E R25, desc[UR4][R10.64+0x18] ;  /* 0x000018040a191981 */ /* 0x000f28000c1e1900 */
[----:B------:R-:W4:Y:S04]  /*03a0*/  @P3 LDG.E R28, desc[UR4][R10.64+0x3c] ;  /* 0x00003c040a1c3981 */ /* 0x000f28000c1e1900 */
[----:B------:R-:W4:Y:S01]  /*03b0*/  @P6 LDG.E R27, desc[UR4][R10.64+0x7c] ;  /* 0x00007c040a1b6981 */ /* 0x000f22000c1e1900 */
[----:B--2---:R-:W-:-:S03]  /*03c0*/  @!P0 LOP3.LUT R15, R15, R18, RZ, 0x3c, !PT ;  /* 0x000000120f0f8212 */ /* 0x004fc600078e3cff */
[----:B------:R-:W2:Y:S01]  /*03d0*/  @!P0 LDG.E R18, desc[UR4][R10.64+0x8] ;  /* 0x000008040a128981 */ /* 0x000ea2000c1e1900 */
[----:B---3--:R-:W-:-:S03]  /*03e0*/  @!P0 LOP3.LUT R3, R3, R20, RZ, 0x3c, !PT ;  /* 0x0000001403038212 */ /* 0x008fc600078e3cff */
[----:B------:R-:W3:Y:S01]  /*03f0*/  @P1 LDG.E R20, desc[UR4][R10.64+0x24] ;  /* 0x000024040a141981 */ /* 0x000ee2000c1e1900 */
[----:B----4-:R-:W-:-:S03]  /*0400*/  @P1 LOP3.LUT R15, R15, R22, RZ, 0x3c, !PT ;  /* 0x000000160f0f1212 */ /* 0x010fc600078e3cff */
[----:B------:R-:W4:Y:S01]  /*0410*/  @P2 LDG.E R22, desc[UR4][R10.64+0x38] ;  /* 0x000038040a162981 */ /* 0x000f22000c1e1900 */
[----:B------:R-:W-:-:S03]  /*0420*/  @P2 LOP3.LUT R15, R15, R26, RZ, 0x3c, !PT ;  /* 0x0000001a0f0f2212 */ /* 0x000fc600078e3cff */
[----:B------:R-:W4:Y:S01]  /*0430*/  @P4 LDG.E R26, desc[UR4][R10.64+0x50] ;  /* 0x000050040a1a4981 */ /* 0x000f22000c1e1900 */
[----:B------:R-:W-:-:S03]  /*0440*/  @!P0 LOP3.LUT R4, R4, R21, RZ, 0x3c, !PT ;  /* 0x0000001504048212 */ /* 0x000fc600078e3cff */
[----:B------:R-:W4:Y:S01]  /*0450*/  @P1 LDG.E R21, desc[UR4][R10.64+0x20] ;  /* 0x000020040a151981 */ /* 0x000f22000c1e1900 */
[----:B------:R-:W-:-:S03]  /*0460*/  @!P0 LOP3.LUT R2, R2, R23, RZ, 0x3c, !PT ;  /* 0x0000001702028212 */ /* 0x000fc600078e3cff */
[----:B------:R-:W4:Y:S01]  /*0470*/  @P2 LDG.E R23, desc[UR4][R10.64+0x2c] ;  /* 0x00002c040a172981 */ /* 0x000f22000c1e1900 */
[----:B------:R-:W-:-:S03]  /*0480*/  @P1 LOP3.LUT R4, R4, R25, RZ, 0x3c, !PT ;  /* 0x0000001904041212 */ /* 0x000fc600078e3cff */
[----:B------:R-:W4:Y:S01]  /*0490*/  @P2 LDG.E R25, desc[UR4][R10.64+0x34] ;  /* 0x000034040a192981 */ /* 0x000f22000c1e1900 */
[----:B--2---:R-:W-:-:S03]  /*04a0*/  @!P0 LOP3.LUT R5, R5, R18, RZ, 0x3c, !PT ;  /* 0x0000001205058212 */ /* 0x004fc600078e3cff */
[----:B------:R-:W2:Y:S01]  /*04b0*/  @P1 LDG.E R18, desc[UR4][R10.64+0x1c] ;  /* 0x00001c040a121981 */ /* 0x000ea2000c1e1900 */
[----:B---3--:R-:W-:-:S03]  /*04c0*/  @P1 LOP3.LUT R3, R3, R20, RZ, 0x3c, !PT ;  /* 0x0000001403031212 */ /* 0x008fc600078e3cff */
[----:B------:R-:W3:Y:S01]  /*04d0*/  @P2 LDG.E R20, desc[UR4][R10.64+0x30] ;  /* 0x000030040a142981 */ /* 0x000ee2000c1e1900 */
[----:B----4-:R-:W-:-:S03]  /*04e0*/  @P2 LOP3.LUT R3, R3, R22, RZ, 0x3c, !PT ;  /* 0x0000001603032212 */ /* 0x010fc600078e3cff */
[----:B------:R-:W4:Y:S01]  /*04f0*/  @P3 LDG.E R22, desc[UR4][R10.64+0x4c] ;  /* 0x00004c040a163981 */ /* 0x000f22000c1e1900 */
[----:B------:R-:W-:-:S04]  /*0500*/  @P3 LOP3.LUT R15, R15, R28, RZ, 0x3c, !PT ;  /* 0x0000001c0f0f3212 */ /* 0x000fc800078e3cff */
[----:B------:R-:W-:Y:S02]  /*0510*/  @P4 LOP3.LUT R15, R15, R26, RZ, 0x3c, !PT ;  /* 0x0000001a0f0f4212 */ /* 0x000fe400078e3cff */
[----:B------:R-:W-:Y:S01]  /*0520*/  @P1 LOP3.LUT R2, R2, R21, RZ, 0x3c, !PT ;  /* 0x0000001502021212 */ /* 0x000fe200078e3cff */
[----:B------:R-:W4:Y:S04]  /*0530*/  @P5 LDG.E R26, desc[UR4][R10.64+0x64] ;  /* 0x000064040a1a5981 */ /* 0x000f28000c1e1900 */
[----:B------:R-:W4:Y:S01]  /*0540*/  @P3 LDG.E R21, desc[UR4][R10.64+0x40] ;  /* 0x000040040a153981 */ /* 0x000f22000c1e1900 */
[----:B------:R-:W-:Y:S02]  /*0550*/  @P2 LOP3.LUT R4, R4, R23, RZ, 0x3c, !PT ;  /* 0x0000001704042212 */ /* 0x000fe400078e3cff */
[----:B------:R-:W-:Y:S01]  /*0560*/  @P2 LOP3.LUT R2, R2, R25, RZ, 0x3c, !PT ;  /* 0x0000001902022212 */ /* 0x000fe200078e3cff */
[----:B------:R-:W4:Y:S04]  /*0570*/  @P3 LDG.E R23, desc[UR4][R10.64+0x48] ;  /* 0x000048040a173981 */ /* 0x000f28000c1e1900 */
[----:B------:R-:W4:Y:S01]  /*0580*/  @P4 LDG.E R25, desc[UR4][R10.64+0x54] ;  /* 0x000054040a194981 */ /* 0x000f22000c1e1900 */
[----:B--2---:R-:W-:-:S03]  /*0590*/  @P1 LOP3.LUT R5, R5, R18, RZ, 0x3c, !PT ;  /* 0x0000001205051212 */ /* 0x004fc600078e3cff */
[----:B------:R-:W2:Y:S01]  /*05a0*/  @P3 LDG.E R18, desc[UR4][R10.64+0x44] ;  /* 0x000044040a123981 */ /* 0x000ea2000c1e1900 */
[----:B---3--:R-:W-:-:S03]  /*05b0*/  @P2 LOP3.LUT R5, R5, R20, RZ, 0x3c, !PT ;  /* 0x0000001405052212 */ /* 0x008fc600078e3cff */
[----:B------:R-:W3:Y:S01]  /*05c0*/  @P4 LDG.E R20, desc[UR4][R10.64+0x58] ;  /* 0x000058040a144981 */ /* 0x000ee2000c1e1900 */
[----:B----4-:R-:W-:-:S03]  /*05d0*/  @P3 LOP3.LUT R3, R3, R22, RZ, 0x3c, !PT ;  /* 0x0000001603033212 */ /* 0x010fc600078e3cff */
[----:B------:R-:W4:Y:S01]  /*05e0*/  @P4 LDG.E R22, desc[UR4][R10.64+0x60] ;  /* 0x000060040a164981 */ /* 0x000f22000c1e1900 */
[----:B------:R-:W-:Y:S02]  /*05f0*/  LOP3.LUT P0, RZ, R24, 0x80, RZ, 0xc0, !PT ;  /* 0x0000008018ff7812 */ /* 0x000fe4000780c0ff */
[----:B------:R-:W-:Y:S02]  /*0600*/  @P5 LOP3.LUT R15, R15, R26, RZ, 0x3c, !PT ;  /* 0x0000001a0f0f5212 */ /* 0x000fe400078e3cff */
[----:B------:R-:W4:Y:S01]  /*0610*/  @P6 LDG.E R26, desc[UR4][R10.64+0x78] ;  /* 0x000078040a1a6981 */ /* 0x000f22000c1e1900 */
[----:B------:R-:W-:-:S03]  /*0620*/  @P3 LOP3.LUT R4, R4, R21, RZ, 0x3c, !PT ;  /* 0x0000001504043212 */ /* 0x000fc600078e3cff */
[----:B------:R-:W4:Y:S01]  /*0630*/  @P4 LDG.E R21, desc[UR4][R10.64+0x5c] ;  /* 0x00005c040a154981 */ /* 0x000f22000c1e1900 */
[----:B------:R-:W-:-:S03]  /*0640*/  @P3 LOP3.LUT R2, R2, R23, RZ, 0x3c, !PT ;  /* 0x0000001702023212 */ /* 0x000fc600078e3cff */
[----:B------:R-:W4:Y:S01]  /*0650*/  @P5 LDG.E R23, desc[UR4][R10.64+0x68] ;  /* 0x000068040a175981 */ /* 0x000f22000c1e1900 */
[----:B------:R-:W-:-:S03]  /*0660*/  @P4 LOP3.LUT R4, R4, R25, RZ, 0x3c, !PT ;  /* 0x0000001904044212 */ /* 0x000fc600078e3cff */
[----:B------:R-:W4:Y:S01]  /*0670*/  @P5 LDG.E R25, desc[UR4][R10.64+0x70] ;  /* 0x000070040a195981 */ /* 0x000f22000c1e1900 */
[----:B--2---:R-:W-:-:S03]  /*0680*/  @P3 LOP3.LUT R5, R5, R18, RZ, 0x3c, !PT ;  /* 0x0000001205053212 */ /* 0x004fc600078e3cff */
[----:B------:R-:W2:Y:S01]  /*0690*/  @P5 LDG.E R18, desc[UR4][R10.64+0x6c] ;  /* 0x00006c040a125981 */ /* 0x000ea2000c1e1900 */
[----:B---3--:R-:W-:-:S03]  /*06a0*/  @P4 LOP3.LUT R5, R5, R20, RZ, 0x3c, !PT ;  /* 0x0000001405054212 */ /* 0x008fc600078e3cff */
[----:B------:R-:W3:Y:S01]  /*06b0*/  @P5 LDG.E R20, desc[UR4][R10.64+0x74] ;  /* 0x000074040a145981 */ /* 0x000ee2000c1e1900 */
[----:B----4-:R-:W-:-:S03]  /*06c0*/  @P4 LOP3.LUT R3, R3, R22, RZ, 0x3c, !PT ;  /* 0x0000001603034212 */ /* 0x010fc600078e3cff */
[----:B------:R-:W4:Y:S01]  /*06d0*/  @P0 LDG.E R22, desc[UR4][R10.64+0x8c] ;  /* 0x00008c040a160981 */ /* 0x000f22000c1e1900 */
[----:B------:R-:W-:-:S03]  /*06e0*/  @P6 LOP3.LUT R15, R15, R26, RZ, 0x3c, !PT ;  /* 0x0000001a0f0f6212 */ /* 0x000fc600078e3cff */
        /* <DEDUP_REMOVED lines=13> */
[----:B------:R-:W-:Y:S02]  /*07c0*/  @P6 LOP3.LUT R4, R4, R27, RZ, 0x3c, !PT ;  /* 0x0000001b04046212 */ /* 0x000fe400078e3cff */
[----:B------:R-:W-:Y:S02]  /*07d0*/  @P6 LOP3.LUT R2, R2, R21, RZ, 0x3c, !PT ;  /* 0x0000001502026212 */ /* 0x000fe400078e3cff */
[----:B------:R-:W-:Y:S02]  /*07e0*/  @P0 LOP3.LUT R4, R4, R23, RZ, 0x3c, !PT ;  /* 0x0000001704040212 */ /* 0x000fe400078e3cff */
[----:B------:R-:W-:Y:S02]  /*07f0*/  @P0 LOP3.LUT R2, R2, R25, RZ, 0x3c, !PT ;  /* 0x0000001902020212 */ /* 0x000fe400078e3cff */
[----:B--2---:R-:W-:Y:S02]  /*0800*/  @P6 LOP3.LUT R5, R5, R18, RZ, 0x3c, !PT ;  /* 0x0000001205056212 */ /* 0x004fe400078e3cff */
[----:B---3--:R-:W-:-:S02]  /*0810*/  @P6 LOP3.LUT R3, R3, R20, RZ, 0x3c, !PT ;  /* 0x0000001403036212 */ /* 0x008fc400078e3cff */
[----:B----4-:R-:W-:Y:S02]  /*0820*/  @P0 LOP3.LUT R5, R5, R22, RZ, 0x3c, !PT ;  /* 0x0000001605050212 */ /* 0x010fe400078e3cff */
[----:B------:R-:W-:Y:S02]  /*0830*/  @P0 LOP3.LUT R3, R3, R26, RZ, 0x3c, !PT ;  /* 0x0000001a03030212 */ /* 0x000fe400078e3cff */
[----:B------:R-:W-:-:S13]  /*0840*/  R2P PR, R24.B1, 0x7f ;  /* 0x0000007f18007804 */ /* 0x000fda0000001000 */
[----:B------:R-:W2:Y:S04]  /*0850*/  @P0 LDG.E R18, desc[UR4][R10.64+0xa0] ;  /* 0x0000a0040a120981 */ /* 0x000ea8000c1e1900 */
[----:B------:R-:W3:Y:S04]  /*0860*/  @P1 LDG.E R22, desc[UR4][R10.64+0xb4] ;  /* 0x0000b4040a161981 */ /* 0x000ee8000c1e1900 */
[----:B------:R-:W4:Y:S04]  /*0870*/  @P2 LDG.E R26, desc[UR4][R10.64+0xc8] ;  /* 0x0000c8040a1a2981 */ /* 0x000f28000c1e1900 */
[----:B------:R-:W4:Y:S04]  /*0880*/  @P3 LDG.E R28, desc[UR4][R10.64+0xdc] ;  /* 0x0000dc040a1c3981 */ /* 0x000f28000c1e1900 */
[----:B------:R-:W4:Y:S04]  /*0890*/  @P0 LDG.E R23, desc[UR4][R10.64+0xa4] ;  /* 0x0000a4040a170981 */ /* 0x000f28000c1e1900 */
[----:B------:R-:W4:Y:S04]  /*08a0*/  @P0 LDG.E R20, desc[UR4][R10.64+0xa8] ;  /* 0x0000a8040a140981 */ /* 0x000f28000c1e1900 */
[----:B------:R-:W4:Y:S04]  /*08b0*/  @P4 LDG.E R25, desc[UR4][R10.64+0xf0] ;  /* 0x0000f0040a194981 */ /* 0x000f28000c1e1900 */
        /* <DEDUP_REMOVED lines=21> */
[----:B------:R-:W-:Y:S02]  /*0a10*/  LOP3.LUT P0, RZ, R24, 0x8000, RZ, 0xc0, !PT ;  /* 0x0000800018ff7812 */ /* 0x000fe4000780c0ff */
[----:B----4-:R-:W-:Y:S01]  /*0a20*/  @P5 LOP3.LUT R15, R15, R26, RZ, 0x3c, !PT ;  /* 0x0000001a0f0f5212 */ /* 0x010fe200078e3cff */
[----:B------:R-:W4:Y:S04]  /*0a30*/  @P3 LDG.E R24, desc[UR4][R10.64+0xe4] ;  /* 0x0000e4040a183981 */ /* 0x000f28000c1e1900 */
[----:B------:R-:W2:Y:S01]  /*0a40*/  @P6 LDG.E R26, desc[UR4][R10.64+0x118] ;  /* 0x000118040a1a6981 */ /* 0x000ea2000c1e1900 */
        /* <DEDUP_REMOVED lines=8> */
[----:B---3--:R-:W-:-:S03]  /*0ad0*/  @P2 LOP3.LUT R3, R3, R22, RZ, 0x3c, !PT ;  /* 0x0000001603032212 */ /* 0x008fc600078e3cff */
[----:B------:R-:W3:Y:S01]  /*0ae0*/  @P4 LDG.E R22, desc[UR4][R10.64+0x100] ;  /* 0x000100040a164981 */ /* 0x000ee2000c1e1900 */
[----:B--2---:R-:W-:-:S03]  /*0af0*/  @P6 LOP3.LUT R15, R15, R26, RZ, 0x3c, !PT ;  /* 0x0000001a0f0f6212 */ /* 0x004fc600078e3cff */
[----:B------:R-:W2:Y:S01]  /*0b00*/  @P0 LDG.E R26, desc[UR4][R10.64+0x12c] ;  /* 0x00012c040a1a0981 */ /* 0x000ea2000c1e1900 */
[----:B----4-:R-:W-:-:S03]  /*0b10*/  @P2 LOP3.LUT R2, R2, R23, RZ, 0x3c, !PT ;  /* 0x0000001702022212 */ /* 0x010fc600078e3cff */
[----:B------:R-:W4:Y:S01]  /*0b20*/  @P4 LDG.E R23, desc[UR4][R10.64+0xfc] ;  /* 0x0000fc040a174981 */ /* 0x000f22000c1e1900 */
[----:B------:R-:W-:-:S03]  /*0b30*/  @P2 LOP3.LUT R5, R5, R20, RZ, 0x3c, !PT ;  /* 0x0000001405052212 */ /* 0x000fc600078e3cff */
[----:B------:R-:W4:Y:S01]  /*0b40*/  @P4 LDG.E R20, desc[UR4][R10.64+0xf8] ;  /* 0x0000f8040a144981 */ /* 0x000f22000c1e1900 */
[----:B------:R-:W-:Y:S02]  /*0b50*/  @P3 LOP3.LUT R2, R2, R27, RZ, 0x3c, !PT ;  /* 0x0000001b02023212 */ /* 0x000fe400078e3cff */
[----:B------:R-:W-:Y:S01]  /*0b60*/  @P3 LOP3.LUT R4, R4, R25, RZ, 0x3c, !PT ;  /* 0x0000001904043212 */ /* 0x000fe200078e3cff */
[----:B------:R-:W4:Y:S01]  /*0b70*/  @P5 LDG.E R27, desc[UR4][R10.64+0x110] ;  /* 0x000110040a1b5981 */ /* 0x000f22000c1e1900 */
[----:B------:R-:W-:-:S03]  /*0b80*/  @P3 LOP3.LUT R5, R5, R24, RZ, 0x3c, !PT ;  /* 0x0000001805053212 */ /* 0x000fc600078e3cff */
[----:B------:R-:W4:Y:S04]  /*0b90*/  @P5 LDG.E R25, desc[UR4][R10.64+0x108] ;  /* 0x000108040a195981 */ /* 0x000f28000c1e1900 */
        /* <DEDUP_REMOVED lines=19> */
[----:B------:R-:W-:-:S05]  /*0cd0*/  VIADD R19, R19, 0x10 ;  /* 0x0000001013137836 */ /* 0x000fca0000000000 */
[----:B------:R-:W-:Y:S02]  /*0ce0*/  ISETP.NE.AND P1, PT, R19, 0x20, PT ;  /* 0x000000201300780c */ /* 0x000fe40003f25270 */
[----:B------:R-:W-:Y:S02]  /*0cf0*/  @P5 LOP3.LUT R3, R3, R18, RZ, 0x3c, !PT ;  /* 0x0000001203035212 */ /* 0x000fe400078e3cff */
[----:B------:R-:W-:Y:S02]  /*0d00*/  @P6 LOP3.LUT R4, R4, R21, RZ, 0x3c, !PT ;  /* 0x0000001504046212 */ /* 0x000fe400078e3cff */
[----:B---3--:R-:W-:-:S04]  /*0d10*/  @P6 LOP3.LUT R3, R3, R22, RZ, 0x3c, !PT ;  /* 0x0000001603036212 */ /* 0x008fc800078e3cff */
[----:B--2---:R-:W-:Y:S02]  /*0d20*/  @P0 LOP3.LUT R3, R3, R26, RZ, 0x3c, !PT ;  /* 0x0000001a03030212 */ /* 0x004fe400078e3cff */
[----:B----4-:R-:W-:Y:S02]  /*0d30*/  @P6 LOP3.LUT R2, R2, R23, RZ, 0x3c, !PT ;  /* 0x0000001702026212 */ /* 0x010fe400078e3cff */
[----:B------:R-:W-:Y:S02]  /*0d40*/  @P6 LOP3.LUT R5, R5, R20, RZ, 0x3c, !PT ;  /* 0x0000001405056212 */ /* 0x000fe400078e3cff */
[----:B------:R-:W-:Y:S02]  /*0d50*/  @P0 LOP3.LUT R2, R2, R27, RZ, 0x3c, !PT ;  /* 0x0000001b02020212 */ /* 0x000fe400078e3cff */
[----:B------:R-:W-:Y:S02]  /*0d60*/  @P0 LOP3.LUT R4, R4, R25, RZ, 0x3c, !PT ;  /* 0x0000001904040212 */ /* 0x000fe400078e3cff */
[----:B------:R-:W-:Y:S01]  /*0d70*/  @P0 LOP3.LUT R5, R5, R24, RZ, 0x3c, !PT ;  /* 0x0000001805050212 */ /* 0x000fe200078e3cff */
[----:B------:R-:W-:Y:S06]  /*0d80*/  @P1 BRA `(.L_x_15) ;  /* 0xfffffff400481947 */ /* 0x000fec000383ffff */
[----:B------:R-:W-:-:S05]  /*0d90*/  VIADD R17, R17, 0x1 ;  /* 0x0000000111117836 */ /* 0x000fca0000000000 */
[----:B------:R-:W-:-:S13]  /*0da0*/  ISETP.NE.AND P0, PT, R17, 0x5, PT ;  /* 0x000000051100780c */ /* 0x000fda0003f05270 */
[----:B------:R-:W-:Y:S05]  /*0db0*/  @P0 BRA `(.L_x_16) ;  /* 0xfffffff400300947 */ /* 0x000fea000383ffff */
[----:B------:R0:W-:Y:S01]  /*0dc0*/  STG.E.64 desc[UR4][R6.64+0x8], R4 ;  /* 0x0000080406007986 */ /* 0x0001e2000c101b04 */
[----:B------:R-:W-:Y:S01]  /*0dd0*/  VIADD R14, R14, 0x1 ;  /* 0x000000010e0e7836 */ /* 0x000fe20000000000 */
[----:B------:R-:W-:Y:S02]  /*0de0*/  LOP3.LUT R11, R13, 0x3, RZ, 0xc0, !PT ;  /* 0x000000030d0b7812 */ /* 0x000fe400078ec0ff */
[----:B------:R0:W-:Y:S02]  /*0df0*/  STG.E.64 desc[UR4][R6.64+0x10], R2 ;  /* 0x0000100206007986 */ /* 0x0001e4000c101b04 */
[----:B------:R-:W-:Y:S02]  /*0e00*/  ISETP.GE.U32.AND P0, PT, R14, R11, PT ;  /* 0x0000000b0e00720c */ /* 0x000fe40003f06070 */
[----:B------:R0:W-:Y:S11]  /*0e10*/  STG.E desc[UR4][R6.64+0x4], R15 ;  /* 0x0000040f06007986 */ /* 0x0001f6000c101904 */
[----:B------:R-:W-:Y:S05]  /*0e20*/  @!P0 BRA `(.L_x_17) ;  /* 0xfffffff400048947 */ /* 0x000fea000383ffff */
.L_x_14:
[----:B------:R-:W-:Y:S05]  /*0e30*/  BSYNC.RECONVERGENT B1 ;  /* 0x0000000000017941 */ /* 0x000fea0003800200 */
.L_x_13:
[C---:B------:R-:W-:Y:S01]  /*0e40*/  ISETP.GT.U32.AND P0, PT, R13.reuse, 0x3, PT ;  /* 0x000000030d00780c */ /* 0x040fe20003f04070 */
[----:B------:R-:W-:Y:S01]  /*0e50*/  VIADD R12, R12, 0x1 ;  /* 0x000000010c0c7836 */ /* 0x000fe20000000000 */
[--C-:B------:R-:W-:Y:S02]  /*0e60*/  SHF.R.U64 R13, R13, 0x2, R0.reuse ;  /* 0x000000020d0d7819 */ /* 0x100fe40000001200 */
[----:B------:R-:W-:Y:S02]  /*0e70*/  ISETP.GT.U32.AND.EX P0, PT, R0, RZ, PT, P0 ;  /* 0x000000ff0000720c */ /* 0x000fe40003f04100 */
[----:B------:R-:W-:-:S11]  /*0e80*/  SHF.R.U32.HI R0, RZ, 0x2, R0 ;  /* 0x00000002ff007819 */ /* 0x000fd60000011600 */
[----:B------:R-:W-:Y:S05]  /*0e90*/  @P0 BRA `(.L_x_18) ;  /* 0xfffffff000c80947 */ /* 0x000fea000383ffff */
.L_x_12:
[----:B------:R-:W-:Y:S05]  /*0ea0*/  BSYNC.RECONVERGENT B0 ;  /* 0x0000000000007941 */ /* 0x000fea0003800200 */
.L_x_11:
[----:B------:R-:W-:Y:S04]  /*0eb0*/  STG.E.64 desc[UR4][R6.64+0x18], RZ ;  /* 0x000018ff06007986 */ /* 0x000fe8000c101b04 */
[----:B------:R-:W-:Y:S04]  /*0ec0*/  STG.E desc[UR4][R6.64+0x20], RZ ;  /* 0x000020ff06007986 */ /* 0x000fe8000c101904 */
[----:B------:R-:W-:Y:S01]  /*0ed0*/  STG.E.64 desc[UR4][R6.64+0x28], RZ ;  /* 0x000028ff06007986 */ /* 0x000fe2000c101b04 */
[----:B------:R-:W-:Y:S05]  /*0ee0*/  EXIT ;  /* 0x000000000000794d */ /* 0x000fea0003800000 */
.L_x_19:
        /* <DEDUP_REMOVED lines=9> */
.L_x_22:


//--------------------- .nv.global.init           --------------------------
	.section	.nv.global.init,"aw",@progbits
	.align	4
.nv.global.init:
	.type		mrg32k3aM1SubSeq,@object
	.size		mrg32k3aM1SubSeq,(mrg32k3aM2SubSeq - mrg32k3aM1SubSeq)
mrg32k3aM1SubSeq:
        /*0000*/ 	.byte	0x0b, 0xcc, 0xee, 0x04, 0x73, 0x29, 0x8b, 0x6f, 0xf6, 0x53, 0x03, 0xf6, 0x23, 0xf6, 0xea, 0xda
        /* <DEDUP_REMOVED lines=125> */
	.type		mrg32k3aM2SubSeq,@object
	.size		mrg32k3aM2SubSeq,(mrg32k3aM1 - mrg32k3aM2SubSeq)
mrg32k3aM2SubSeq:
        /* <DEDUP_REMOVED lines=126> */
	.type		mrg32k3aM1,@object
	.size		mrg32k3aM1,(mrg32k3aM1Seq - mrg32k3aM1)
mrg32k3aM1:
        /* <DEDUP_REMOVED lines=144> */
	.type		mrg32k3aM1Seq,@object
	.size		mrg32k3aM1Seq,(mrg32k3aM2 - mrg32k3aM1Seq)
mrg32k3aM1Seq:
        /* <DEDUP_REMOVED lines=144> */
	.type		mrg32k3aM2,@object
	.size		mrg32k3aM2,(mrg32k3aM2Seq - mrg32k3aM2)
mrg32k3aM2:
        /* <DEDUP_REMOVED lines=144> */
	.type		mrg32k3aM2Seq,@object
	.size		mrg32k3aM2Seq,(precalc_xorwow_matrix - mrg32k3aM2Seq)
mrg32k3aM2Seq:
        /* <DEDUP_REMOVED lines=144> */
	.type		precalc_xorwow_matrix,@object
	.size		precalc_xorwow_matrix,(precalc_xorwow_offset_matrix - precalc_xorwow_matrix)
precalc_xorwow_matrix:
        /* <DEDUP_REMOVED lines=6400> */
	.type		precalc_xorwow_offset_matrix,@object
	.size		precalc_xorwow_offset_matrix,(.L_1 - precalc_xorwow_offset_matrix)
precalc_xorwow_offset_matrix:
        /* <DEDUP_REMOVED lines=6400> */
.L_1:


//--------------------- .nv.shared.reserved.0     --------------------------
	.section	.nv.shared.reserved.0,"aw",@nobits
	.weak		__nv_reservedSMEM_offset_0_alias
	.size		__nv_reservedSMEM_offset_0_alias, 0, 64
	.other		__nv_reservedSMEM_offset_0_alias,@"STO_CUDA_RESERVED_SHARED STV_DEFAULT"
__nv_reservedSMEM_offset_0_alias:
	.zero		0
	.zero		64


//--------------------- .nv.constant0._Z23GeometricBrownianMotionPffffP17curandStateXORWOWj --------------------------
	.section	.nv.constant0._Z23GeometricBrownianMotionPffffP17curandStateXORWOWj,"a",@progbits
	.sectionflags	@""
	.align	4
.nv.constant0._Z23GeometricBrownianMotionPffffP17curandStateXORWOWj:
	.zero		932


//--------------------- .nv.constant0._Z4initjP17curandStateXORWOWj --------------------------
	.section	.nv.constant0._Z4initjP17curandStateXORWOWj,"a",@progbits
	.sectionflags	@""
	.align	4
.nv.constant0._Z4initjP17curandStateXORWOWj:
	.zero		916


//--------------------- SYMBOLS --------------------------

	.type		.nv.reservedSmem.offset0,@object
	.size		.nv.reservedSmem.offset0,0x4
